//
// Generated by NVIDIA NVVM Compiler
//
// Compiler Build ID: CL-36424714
// Cuda compilation tools, release 13.0, V13.0.88
// Based on NVVM 20.0.0
//

.version 9.0
.target sm_100
.address_size 64

	// .globl	_ZN8vineslam23generate_random_numbersEPiii
.global .align 4 .b8 precalc_xorwow_matrix[102400];
.global .align 4 .b8 precalc_xorwow_offset_matrix[102400];
.global .align 4 .b8 mrg32k3aM1[2304];
.global .align 4 .b8 mrg32k3aM2[2304];
.global .align 4 .b8 mrg32k3aM1SubSeq[2016];
.global .align 4 .b8 mrg32k3aM2SubSeq[2016];
.global .align 4 .b8 mrg32k3aM1Seq[2304];
.global .align 4 .b8 mrg32k3aM2Seq[2304];
.const .align 8 .b8 __cr_lgamma_table[72];

.visible .entry _ZN8vineslam23generate_random_numbersEPiii(
	.param .u64 .ptr .align 1 _ZN8vineslam23generate_random_numbersEPiii_param_0,
	.param .u32 _ZN8vineslam23generate_random_numbersEPiii_param_1,
	.param .u32 _ZN8vineslam23generate_random_numbersEPiii_param_2
)
{
	.local .align 8 .b8 	__local_depot0[48];
	.reg .b64 	%SP;
	.reg .b64 	%SPL;
	.reg .pred 	%p<64>;
	.reg .b32 	%r<1201>;
	.reg .b32 	%f<6>;
	.reg .b64 	%rd<28>;

	mov.u64 	%SPL, __local_depot0;
	ld.param.u64 	%rd10, [_ZN8vineslam23generate_random_numbersEPiii_param_0];
	ld.param.u32 	%r542, [_ZN8vineslam23generate_random_numbersEPiii_param_1];
	ld.param.u32 	%r541, [_ZN8vineslam23generate_random_numbersEPiii_param_2];
	mov.u32 	%r543, %tid.x;
	mov.u32 	%r544, %ctaid.x;
	mov.u32 	%r545, %ntid.x;
	mad.lo.s32 	%r1, %r544, %r545, %r543;
	setp.ge.s32 	%p1, %r1, %r542;
	@%p1 bra 	$L__BB0_117;
	add.u64 	%rd1, %SPL, 0;
	// begin inline asm
	mov.u64 	%rd11, %clock64;
	// end inline asm
	cvt.s64.s32 	%rd2, %r1;
	cvt.u32.u64 	%r546, %rd11;
	xor.b32  	%r547, %r546, -1429050551;
	mul.lo.s32 	%r548, %r547, 1099087573;
	{ .reg .b32 tmp; mov.b64 {tmp, %r549}, %rd11; }
	xor.b32  	%r550, %r549, -136515619;
	mul.lo.s32 	%r551, %r550, -1703105765;
	add.s32 	%r552, %r548, %r551;
	add.s32 	%r2, %r552, 6615241;
	add.s32 	%r937, %r548, 123456789;
	st.local.v2.u32 	[%rd1], {%r2, %r937};
	xor.b32  	%r553, %r548, 362436069;
	add.s32 	%r554, %r551, 521288629;
	st.local.v2.u32 	[%rd1+8], {%r553, %r554};
	xor.b32  	%r555, %r551, 88675123;
	add.s32 	%r933, %r548, 5783321;
	st.local.v2.u32 	[%rd1+16], {%r555, %r933};
	setp.eq.s32 	%p2, %r1, 0;
	@%p2 bra 	$L__BB0_116;
	mov.b32 	%r920, 0;
	mov.u64 	%rd27, %rd2;
$L__BB0_3:
	mov.u64 	%rd3, %rd27;
	and.b64  	%rd4, %rd3, 3;
	setp.eq.s64 	%p3, %rd4, 0;
	@%p3 bra 	$L__BB0_115;
	mul.wide.u32 	%rd13, %r920, 3200;
	mov.u64 	%rd14, precalc_xorwow_matrix;
	add.s64 	%rd5, %rd14, %rd13;
	mov.b32 	%r933, 0;
	mov.u32 	%r934, %r933;
	mov.u32 	%r935, %r933;
	mov.u32 	%r936, %r933;
	mov.u32 	%r937, %r933;
	mov.u32 	%r926, %r933;
$L__BB0_5:
	mul.wide.u32 	%rd15, %r926, 4;
	add.s64 	%rd16, %rd1, %rd15;
	ld.local.u32 	%r14, [%rd16+4];
	shl.b32 	%r15, %r926, 5;
	mov.b32 	%r932, 0;
$L__BB0_6:
	.pragma "nounroll";
	shr.u32 	%r559, %r14, %r932;
	and.b32  	%r560, %r559, 1;
	setp.eq.b32 	%p4, %r560, 1;
	not.pred 	%p5, %p4;
	add.s32 	%r561, %r15, %r932;
	mul.lo.s32 	%r562, %r561, 5;
	mul.wide.u32 	%rd17, %r562, 4;
	add.s64 	%rd6, %rd5, %rd17;
	@%p5 bra 	$L__BB0_8;
	ld.global.u32 	%r563, [%rd6];
	xor.b32  	%r937, %r937, %r563;
	ld.global.u32 	%r564, [%rd6+4];
	xor.b32  	%r936, %r936, %r564;
	ld.global.u32 	%r565, [%rd6+8];
	xor.b32  	%r935, %r935, %r565;
	ld.global.u32 	%r566, [%rd6+12];
	xor.b32  	%r934, %r934, %r566;
	ld.global.u32 	%r567, [%rd6+16];
	xor.b32  	%r933, %r933, %r567;
$L__BB0_8:
	and.b32  	%r569, %r559, 2;
	setp.eq.s32 	%p6, %r569, 0;
	@%p6 bra 	$L__BB0_10;
	ld.global.u32 	%r570, [%rd6+20];
	xor.b32  	%r937, %r937, %r570;
	ld.global.u32 	%r571, [%rd6+24];
	xor.b32  	%r936, %r936, %r571;
	ld.global.u32 	%r572, [%rd6+28];
	xor.b32  	%r935, %r935, %r572;
	ld.global.u32 	%r573, [%rd6+32];
	xor.b32  	%r934, %r934, %r573;
	ld.global.u32 	%r574, [%rd6+36];
	xor.b32  	%r933, %r933, %r574;
$L__BB0_10:
	and.b32  	%r576, %r559, 4;
	setp.eq.s32 	%p7, %r576, 0;
	@%p7 bra 	$L__BB0_12;
	ld.global.u32 	%r577, [%rd6+40];
	xor.b32  	%r937, %r937, %r577;
	ld.global.u32 	%r578, [%rd6+44];
	xor.b32  	%r936, %r936, %r578;
	ld.global.u32 	%r579, [%rd6+48];
	xor.b32  	%r935, %r935, %r579;
	ld.global.u32 	%r580, [%rd6+52];
	xor.b32  	%r934, %r934, %r580;
	ld.global.u32 	%r581, [%rd6+56];
	xor.b32  	%r933, %r933, %r581;
$L__BB0_12:
	and.b32  	%r583, %r559, 8;
	setp.eq.s32 	%p8, %r583, 0;
	@%p8 bra 	$L__BB0_14;
	ld.global.u32 	%r584, [%rd6+60];
	xor.b32  	%r937, %r937, %r584;
	ld.global.u32 	%r585, [%rd6+64];
	xor.b32  	%r936, %r936, %r585;
	ld.global.u32 	%r586, [%rd6+68];
	xor.b32  	%r935, %r935, %r586;
	ld.global.u32 	%r587, [%rd6+72];
	xor.b32  	%r934, %r934, %r587;
	ld.global.u32 	%r588, [%rd6+76];
	xor.b32  	%r933, %r933, %r588;
$L__BB0_14:
	and.b32  	%r590, %r559, 16;
	setp.eq.s32 	%p9, %r590, 0;
	@%p9 bra 	$L__BB0_16;
	ld.global.u32 	%r591, [%rd6+80];
	xor.b32  	%r937, %r937, %r591;
	ld.global.u32 	%r592, [%rd6+84];
	xor.b32  	%r936, %r936, %r592;
	ld.global.u32 	%r593, [%rd6+88];
	xor.b32  	%r935, %r935, %r593;
	ld.global.u32 	%r594, [%rd6+92];
	xor.b32  	%r934, %r934, %r594;
	ld.global.u32 	%r595, [%rd6+96];
	xor.b32  	%r933, %r933, %r595;
$L__BB0_16:
	and.b32  	%r597, %r559, 32;
	setp.eq.s32 	%p10, %r597, 0;
	@%p10 bra 	$L__BB0_18;
	ld.global.u32 	%r598, [%rd6+100];
	xor.b32  	%r937, %r937, %r598;
	ld.global.u32 	%r599, [%rd6+104];
	xor.b32  	%r936, %r936, %r599;
	ld.global.u32 	%r600, [%rd6+108];
	xor.b32  	%r935, %r935, %r600;
	ld.global.u32 	%r601, [%rd6+112];
	xor.b32  	%r934, %r934, %r601;
	ld.global.u32 	%r602, [%rd6+116];
	xor.b32  	%r933, %r933, %r602;
$L__BB0_18:
	and.b32  	%r604, %r559, 64;
	setp.eq.s32 	%p11, %r604, 0;
	@%p11 bra 	$L__BB0_20;
	ld.global.u32 	%r605, [%rd6+120];
	xor.b32  	%r937, %r937, %r605;
	ld.global.u32 	%r606, [%rd6+124];
	xor.b32  	%r936, %r936, %r606;
	ld.global.u32 	%r607, [%rd6+128];
	xor.b32  	%r935, %r935, %r607;
	ld.global.u32 	%r608, [%rd6+132];
	xor.b32  	%r934, %r934, %r608;
	ld.global.u32 	%r609, [%rd6+136];
	xor.b32  	%r933, %r933, %r609;
$L__BB0_20:
	and.b32  	%r611, %r559, 128;
	setp.eq.s32 	%p12, %r611, 0;
	@%p12 bra 	$L__BB0_22;
	ld.global.u32 	%r612, [%rd6+140];
	xor.b32  	%r937, %r937, %r612;
	ld.global.u32 	%r613, [%rd6+144];
	xor.b32  	%r936, %r936, %r613;
	ld.global.u32 	%r614, [%rd6+148];
	xor.b32  	%r935, %r935, %r614;
	ld.global.u32 	%r615, [%rd6+152];
	xor.b32  	%r934, %r934, %r615;
	ld.global.u32 	%r616, [%rd6+156];
	xor.b32  	%r933, %r933, %r616;
$L__BB0_22:
	and.b32  	%r618, %r559, 256;
	setp.eq.s32 	%p13, %r618, 0;
	@%p13 bra 	$L__BB0_24;
	ld.global.u32 	%r619, [%rd6+160];
	xor.b32  	%r937, %r937, %r619;
	ld.global.u32 	%r620, [%rd6+164];
	xor.b32  	%r936, %r936, %r620;
	ld.global.u32 	%r621, [%rd6+168];
	xor.b32  	%r935, %r935, %r621;
	ld.global.u32 	%r622, [%rd6+172];
	xor.b32  	%r934, %r934, %r622;
	ld.global.u32 	%r623, [%rd6+176];
	xor.b32  	%r933, %r933, %r623;
$L__BB0_24:
	and.b32  	%r625, %r559, 512;
	setp.eq.s32 	%p14, %r625, 0;
	@%p14 bra 	$L__BB0_26;
	ld.global.u32 	%r626, [%rd6+180];
	xor.b32  	%r937, %r937, %r626;
	ld.global.u32 	%r627, [%rd6+184];
	xor.b32  	%r936, %r936, %r627;
	ld.global.u32 	%r628, [%rd6+188];
	xor.b32  	%r935, %r935, %r628;
	ld.global.u32 	%r629, [%rd6+192];
	xor.b32  	%r934, %r934, %r629;
	ld.global.u32 	%r630, [%rd6+196];
	xor.b32  	%r933, %r933, %r630;
$L__BB0_26:
	and.b32  	%r632, %r559, 1024;
	setp.eq.s32 	%p15, %r632, 0;
	@%p15 bra 	$L__BB0_28;
	ld.global.u32 	%r633, [%rd6+200];
	xor.b32  	%r937, %r937, %r633;
	ld.global.u32 	%r634, [%rd6+204];
	xor.b32  	%r936, %r936, %r634;
	ld.global.u32 	%r635, [%rd6+208];
	xor.b32  	%r935, %r935, %r635;
	ld.global.u32 	%r636, [%rd6+212];
	xor.b32  	%r934, %r934, %r636;
	ld.global.u32 	%r637, [%rd6+216];
	xor.b32  	%r933, %r933, %r637;
$L__BB0_28:
	and.b32  	%r639, %r559, 2048;
	setp.eq.s32 	%p16, %r639, 0;
	@%p16 bra 	$L__BB0_30;
	ld.global.u32 	%r640, [%rd6+220];
	xor.b32  	%r937, %r937, %r640;
	ld.global.u32 	%r641, [%rd6+224];
	xor.b32  	%r936, %r936, %r641;
	ld.global.u32 	%r642, [%rd6+228];
	xor.b32  	%r935, %r935, %r642;
	ld.global.u32 	%r643, [%rd6+232];
	xor.b32  	%r934, %r934, %r643;
	ld.global.u32 	%r644, [%rd6+236];
	xor.b32  	%r933, %r933, %r644;
$L__BB0_30:
	and.b32  	%r646, %r559, 4096;
	setp.eq.s32 	%p17, %r646, 0;
	@%p17 bra 	$L__BB0_32;
	ld.global.u32 	%r647, [%rd6+240];
	xor.b32  	%r937, %r937, %r647;
	ld.global.u32 	%r648, [%rd6+244];
	xor.b32  	%r936, %r936, %r648;
	ld.global.u32 	%r649, [%rd6+248];
	xor.b32  	%r935, %r935, %r649;
	ld.global.u32 	%r650, [%rd6+252];
	xor.b32  	%r934, %r934, %r650;
	ld.global.u32 	%r651, [%rd6+256];
	xor.b32  	%r933, %r933, %r651;
$L__BB0_32:
	and.b32  	%r653, %r559, 8192;
	setp.eq.s32 	%p18, %r653, 0;
	@%p18 bra 	$L__BB0_34;
	ld.global.u32 	%r654, [%rd6+260];
	xor.b32  	%r937, %r937, %r654;
	ld.global.u32 	%r655, [%rd6+264];
	xor.b32  	%r936, %r936, %r655;
	ld.global.u32 	%r656, [%rd6+268];
	xor.b32  	%r935, %r935, %r656;
	ld.global.u32 	%r657, [%rd6+272];
	xor.b32  	%r934, %r934, %r657;
	ld.global.u32 	%r658, [%rd6+276];
	xor.b32  	%r933, %r933, %r658;
$L__BB0_34:
	and.b32  	%r660, %r559, 16384;
	setp.eq.s32 	%p19, %r660, 0;
	@%p19 bra 	$L__BB0_36;
	ld.global.u32 	%r661, [%rd6+280];
	xor.b32  	%r937, %r937, %r661;
	ld.global.u32 	%r662, [%rd6+284];
	xor.b32  	%r936, %r936, %r662;
	ld.global.u32 	%r663, [%rd6+288];
	xor.b32  	%r935, %r935, %r663;
	ld.global.u32 	%r664, [%rd6+292];
	xor.b32  	%r934, %r934, %r664;
	ld.global.u32 	%r665, [%rd6+296];
	xor.b32  	%r933, %r933, %r665;
$L__BB0_36:
	and.b32  	%r667, %r559, 32768;
	setp.eq.s32 	%p20, %r667, 0;
	@%p20 bra 	$L__BB0_38;
	ld.global.u32 	%r668, [%rd6+300];
	xor.b32  	%r937, %r937, %r668;
	ld.global.u32 	%r669, [%rd6+304];
	xor.b32  	%r936, %r936, %r669;
	ld.global.u32 	%r670, [%rd6+308];
	xor.b32  	%r935, %r935, %r670;
	ld.global.u32 	%r671, [%rd6+312];
	xor.b32  	%r934, %r934, %r671;
	ld.global.u32 	%r672, [%rd6+316];
	xor.b32  	%r933, %r933, %r672;
$L__BB0_38:
	add.s32 	%r932, %r932, 16;
	setp.ne.s32 	%p21, %r932, 32;
	@%p21 bra 	$L__BB0_6;
	mad.lo.s32 	%r673, %r926, -31, %r15;
	add.s32 	%r926, %r673, 1;
	setp.ne.s32 	%p22, %r926, 5;
	@%p22 bra 	$L__BB0_5;
	st.local.u32 	[%rd1+4], %r937;
	st.local.v2.u32 	[%rd1+8], {%r936, %r935};
	st.local.v2.u32 	[%rd1+16], {%r934, %r933};
	setp.eq.s64 	%p23, %rd4, 1;
	@%p23 bra 	$L__BB0_115;
	mov.b32 	%r933, 0;
	mov.u32 	%r1026, %r933;
	mov.u32 	%r1027, %r933;
	mov.u32 	%r1028, %r933;
	mov.u32 	%r937, %r933;
	mov.u32 	%r1018, %r933;
$L__BB0_42:
	mul.wide.u32 	%rd18, %r1018, 4;
	add.s64 	%rd19, %rd1, %rd18;
	ld.local.u32 	%r190, [%rd19+4];
	shl.b32 	%r191, %r1018, 5;
	mov.b32 	%r1024, 0;
$L__BB0_43:
	.pragma "nounroll";
	shr.u32 	%r676, %r190, %r1024;
	and.b32  	%r677, %r676, 1;
	setp.eq.b32 	%p24, %r677, 1;
	not.pred 	%p25, %p24;
	add.s32 	%r678, %r191, %r1024;
	mul.lo.s32 	%r679, %r678, 5;
	mul.wide.u32 	%rd20, %r679, 4;
	add.s64 	%rd7, %rd5, %rd20;
	@%p25 bra 	$L__BB0_45;
	ld.global.u32 	%r680, [%rd7];
	xor.b32  	%r937, %r937, %r680;
	ld.global.u32 	%r681, [%rd7+4];
	xor.b32  	%r1028, %r1028, %r681;
	ld.global.u32 	%r682, [%rd7+8];
	xor.b32  	%r1027, %r1027, %r682;
	ld.global.u32 	%r683, [%rd7+12];
	xor.b32  	%r1026, %r1026, %r683;
	ld.global.u32 	%r684, [%rd7+16];
	xor.b32  	%r933, %r933, %r684;
$L__BB0_45:
	and.b32  	%r686, %r676, 2;
	setp.eq.s32 	%p26, %r686, 0;
	@%p26 bra 	$L__BB0_47;
	ld.global.u32 	%r687, [%rd7+20];
	xor.b32  	%r937, %r937, %r687;
	ld.global.u32 	%r688, [%rd7+24];
	xor.b32  	%r1028, %r1028, %r688;
	ld.global.u32 	%r689, [%rd7+28];
	xor.b32  	%r1027, %r1027, %r689;
	ld.global.u32 	%r690, [%rd7+32];
	xor.b32  	%r1026, %r1026, %r690;
	ld.global.u32 	%r691, [%rd7+36];
	xor.b32  	%r933, %r933, %r691;
$L__BB0_47:
	and.b32  	%r693, %r676, 4;
	setp.eq.s32 	%p27, %r693, 0;
	@%p27 bra 	$L__BB0_49;
	ld.global.u32 	%r694, [%rd7+40];
	xor.b32  	%r937, %r937, %r694;
	ld.global.u32 	%r695, [%rd7+44];
	xor.b32  	%r1028, %r1028, %r695;
	ld.global.u32 	%r696, [%rd7+48];
	xor.b32  	%r1027, %r1027, %r696;
	ld.global.u32 	%r697, [%rd7+52];
	xor.b32  	%r1026, %r1026, %r697;
	ld.global.u32 	%r698, [%rd7+56];
	xor.b32  	%r933, %r933, %r698;
$L__BB0_49:
	and.b32  	%r700, %r676, 8;
	setp.eq.s32 	%p28, %r700, 0;
	@%p28 bra 	$L__BB0_51;
	ld.global.u32 	%r701, [%rd7+60];
	xor.b32  	%r937, %r937, %r701;
	ld.global.u32 	%r702, [%rd7+64];
	xor.b32  	%r1028, %r1028, %r702;
	ld.global.u32 	%r703, [%rd7+68];
	xor.b32  	%r1027, %r1027, %r703;
	ld.global.u32 	%r704, [%rd7+72];
	xor.b32  	%r1026, %r1026, %r704;
	ld.global.u32 	%r705, [%rd7+76];
	xor.b32  	%r933, %r933, %r705;
$L__BB0_51:
	and.b32  	%r707, %r676, 16;
	setp.eq.s32 	%p29, %r707, 0;
	@%p29 bra 	$L__BB0_53;
	ld.global.u32 	%r708, [%rd7+80];
	xor.b32  	%r937, %r937, %r708;
	ld.global.u32 	%r709, [%rd7+84];
	xor.b32  	%r1028, %r1028, %r709;
	ld.global.u32 	%r710, [%rd7+88];
	xor.b32  	%r1027, %r1027, %r710;
	ld.global.u32 	%r711, [%rd7+92];
	xor.b32  	%r1026, %r1026, %r711;
	ld.global.u32 	%r712, [%rd7+96];
	xor.b32  	%r933, %r933, %r712;
$L__BB0_53:
	and.b32  	%r714, %r676, 32;
	setp.eq.s32 	%p30, %r714, 0;
	@%p30 bra 	$L__BB0_55;
	ld.global.u32 	%r715, [%rd7+100];
	xor.b32  	%r937, %r937, %r715;
	ld.global.u32 	%r716, [%rd7+104];
	xor.b32  	%r1028, %r1028, %r716;
	ld.global.u32 	%r717, [%rd7+108];
	xor.b32  	%r1027, %r1027, %r717;
	ld.global.u32 	%r718, [%rd7+112];
	xor.b32  	%r1026, %r1026, %r718;
	ld.global.u32 	%r719, [%rd7+116];
	xor.b32  	%r933, %r933, %r719;
$L__BB0_55:
	and.b32  	%r721, %r676, 64;
	setp.eq.s32 	%p31, %r721, 0;
	@%p31 bra 	$L__BB0_57;
	ld.global.u32 	%r722, [%rd7+120];
	xor.b32  	%r937, %r937, %r722;
	ld.global.u32 	%r723, [%rd7+124];
	xor.b32  	%r1028, %r1028, %r723;
	ld.global.u32 	%r724, [%rd7+128];
	xor.b32  	%r1027, %r1027, %r724;
	ld.global.u32 	%r725, [%rd7+132];
	xor.b32  	%r1026, %r1026, %r725;
	ld.global.u32 	%r726, [%rd7+136];
	xor.b32  	%r933, %r933, %r726;
$L__BB0_57:
	and.b32  	%r728, %r676, 128;
	setp.eq.s32 	%p32, %r728, 0;
	@%p32 bra 	$L__BB0_59;
	ld.global.u32 	%r729, [%rd7+140];
	xor.b32  	%r937, %r937, %r729;
	ld.global.u32 	%r730, [%rd7+144];
	xor.b32  	%r1028, %r1028, %r730;
	ld.global.u32 	%r731, [%rd7+148];
	xor.b32  	%r1027, %r1027, %r731;
	ld.global.u32 	%r732, [%rd7+152];
	xor.b32  	%r1026, %r1026, %r732;
	ld.global.u32 	%r733, [%rd7+156];
	xor.b32  	%r933, %r933, %r733;
$L__BB0_59:
	and.b32  	%r735, %r676, 256;
	setp.eq.s32 	%p33, %r735, 0;
	@%p33 bra 	$L__BB0_61;
	ld.global.u32 	%r736, [%rd7+160];
	xor.b32  	%r937, %r937, %r736;
	ld.global.u32 	%r737, [%rd7+164];
	xor.b32  	%r1028, %r1028, %r737;
	ld.global.u32 	%r738, [%rd7+168];
	xor.b32  	%r1027, %r1027, %r738;
	ld.global.u32 	%r739, [%rd7+172];
	xor.b32  	%r1026, %r1026, %r739;
	ld.global.u32 	%r740, [%rd7+176];
	xor.b32  	%r933, %r933, %r740;
$L__BB0_61:
	and.b32  	%r742, %r676, 512;
	setp.eq.s32 	%p34, %r742, 0;
	@%p34 bra 	$L__BB0_63;
	ld.global.u32 	%r743, [%rd7+180];
	xor.b32  	%r937, %r937, %r743;
	ld.global.u32 	%r744, [%rd7+184];
	xor.b32  	%r1028, %r1028, %r744;
	ld.global.u32 	%r745, [%rd7+188];
	xor.b32  	%r1027, %r1027, %r745;
	ld.global.u32 	%r746, [%rd7+192];
	xor.b32  	%r1026, %r1026, %r746;
	ld.global.u32 	%r747, [%rd7+196];
	xor.b32  	%r933, %r933, %r747;
$L__BB0_63:
	and.b32  	%r749, %r676, 1024;
	setp.eq.s32 	%p35, %r749, 0;
	@%p35 bra 	$L__BB0_65;
	ld.global.u32 	%r750, [%rd7+200];
	xor.b32  	%r937, %r937, %r750;
	ld.global.u32 	%r751, [%rd7+204];
	xor.b32  	%r1028, %r1028, %r751;
	ld.global.u32 	%r752, [%rd7+208];
	xor.b32  	%r1027, %r1027, %r752;
	ld.global.u32 	%r753, [%rd7+212];
	xor.b32  	%r1026, %r1026, %r753;
	ld.global.u32 	%r754, [%rd7+216];
	xor.b32  	%r933, %r933, %r754;
$L__BB0_65:
	and.b32  	%r756, %r676, 2048;
	setp.eq.s32 	%p36, %r756, 0;
	@%p36 bra 	$L__BB0_67;
	ld.global.u32 	%r757, [%rd7+220];
	xor.b32  	%r937, %r937, %r757;
	ld.global.u32 	%r758, [%rd7+224];
	xor.b32  	%r1028, %r1028, %r758;
	ld.global.u32 	%r759, [%rd7+228];
	xor.b32  	%r1027, %r1027, %r759;
	ld.global.u32 	%r760, [%rd7+232];
	xor.b32  	%r1026, %r1026, %r760;
	ld.global.u32 	%r761, [%rd7+236];
	xor.b32  	%r933, %r933, %r761;
$L__BB0_67:
	and.b32  	%r763, %r676, 4096;
	setp.eq.s32 	%p37, %r763, 0;
	@%p37 bra 	$L__BB0_69;
	ld.global.u32 	%r764, [%rd7+240];
	xor.b32  	%r937, %r937, %r764;
	ld.global.u32 	%r765, [%rd7+244];
	xor.b32  	%r1028, %r1028, %r765;
	ld.global.u32 	%r766, [%rd7+248];
	xor.b32  	%r1027, %r1027, %r766;
	ld.global.u32 	%r767, [%rd7+252];
	xor.b32  	%r1026, %r1026, %r767;
	ld.global.u32 	%r768, [%rd7+256];
	xor.b32  	%r933, %r933, %r768;
$L__BB0_69:
	and.b32  	%r770, %r676, 8192;
	setp.eq.s32 	%p38, %r770, 0;
	@%p38 bra 	$L__BB0_71;
	ld.global.u32 	%r771, [%rd7+260];
	xor.b32  	%r937, %r937, %r771;
	ld.global.u32 	%r772, [%rd7+264];
	xor.b32  	%r1028, %r1028, %r772;
	ld.global.u32 	%r773, [%rd7+268];
	xor.b32  	%r1027, %r1027, %r773;
	ld.global.u32 	%r774, [%rd7+272];
	xor.b32  	%r1026, %r1026, %r774;
	ld.global.u32 	%r775, [%rd7+276];
	xor.b32  	%r933, %r933, %r775;
$L__BB0_71:
	and.b32  	%r777, %r676, 16384;
	setp.eq.s32 	%p39, %r777, 0;
	@%p39 bra 	$L__BB0_73;
	ld.global.u32 	%r778, [%rd7+280];
	xor.b32  	%r937, %r937, %r778;
	ld.global.u32 	%r779, [%rd7+284];
	xor.b32  	%r1028, %r1028, %r779;
	ld.global.u32 	%r780, [%rd7+288];
	xor.b32  	%r1027, %r1027, %r780;
	ld.global.u32 	%r781, [%rd7+292];
	xor.b32  	%r1026, %r1026, %r781;
	ld.global.u32 	%r782, [%rd7+296];
	xor.b32  	%r933, %r933, %r782;
$L__BB0_73:
	and.b32  	%r784, %r676, 32768;
	setp.eq.s32 	%p40, %r784, 0;
	@%p40 bra 	$L__BB0_75;
	ld.global.u32 	%r785, [%rd7+300];
	xor.b32  	%r937, %r937, %r785;
	ld.global.u32 	%r786, [%rd7+304];
	xor.b32  	%r1028, %r1028, %r786;
	ld.global.u32 	%r787, [%rd7+308];
	xor.b32  	%r1027, %r1027, %r787;
	ld.global.u32 	%r788, [%rd7+312];
	xor.b32  	%r1026, %r1026, %r788;
	ld.global.u32 	%r789, [%rd7+316];
	xor.b32  	%r933, %r933, %r789;
$L__BB0_75:
	add.s32 	%r1024, %r1024, 16;
	setp.ne.s32 	%p41, %r1024, 32;
	@%p41 bra 	$L__BB0_43;
	mad.lo.s32 	%r790, %r1018, -31, %r191;
	add.s32 	%r1018, %r790, 1;
	setp.ne.s32 	%p42, %r1018, 5;
	@%p42 bra 	$L__BB0_42;
	st.local.u32 	[%rd1+4], %r937;
	st.local.v2.u32 	[%rd1+8], {%r1028, %r1027};
	st.local.v2.u32 	[%rd1+16], {%r1026, %r933};
	setp.ne.s64 	%p43, %rd4, 3;
	@%p43 bra 	$L__BB0_115;
	mov.b32 	%r933, 0;
	mov.u32 	%r1118, %r933;
	mov.u32 	%r1119, %r933;
	mov.u32 	%r1120, %r933;
	mov.u32 	%r937, %r933;
	mov.u32 	%r1110, %r933;
$L__BB0_79:
	mul.wide.u32 	%rd21, %r1110, 4;
	add.s64 	%rd22, %rd1, %rd21;
	ld.local.u32 	%r366, [%rd22+4];
	shl.b32 	%r367, %r1110, 5;
	mov.b32 	%r1116, 0;
$L__BB0_80:
	.pragma "nounroll";
	shr.u32 	%r793, %r366, %r1116;
	and.b32  	%r794, %r793, 1;
	setp.eq.b32 	%p44, %r794, 1;
	not.pred 	%p45, %p44;
	add.s32 	%r795, %r367, %r1116;
	mul.lo.s32 	%r796, %r795, 5;
	mul.wide.u32 	%rd23, %r796, 4;
	add.s64 	%rd8, %rd5, %rd23;
	@%p45 bra 	$L__BB0_82;
	ld.global.u32 	%r797, [%rd8];
	xor.b32  	%r937, %r937, %r797;
	ld.global.u32 	%r798, [%rd8+4];
	xor.b32  	%r1120, %r1120, %r798;
	ld.global.u32 	%r799, [%rd8+8];
	xor.b32  	%r1119, %r1119, %r799;
	ld.global.u32 	%r800, [%rd8+12];
	xor.b32  	%r1118, %r1118, %r800;
	ld.global.u32 	%r801, [%rd8+16];
	xor.b32  	%r933, %r933, %r801;
$L__BB0_82:
	and.b32  	%r803, %r793, 2;
	setp.eq.s32 	%p46, %r803, 0;
	@%p46 bra 	$L__BB0_84;
	ld.global.u32 	%r804, [%rd8+20];
	xor.b32  	%r937, %r937, %r804;
	ld.global.u32 	%r805, [%rd8+24];
	xor.b32  	%r1120, %r1120, %r805;
	ld.global.u32 	%r806, [%rd8+28];
	xor.b32  	%r1119, %r1119, %r806;
	ld.global.u32 	%r807, [%rd8+32];
	xor.b32  	%r1118, %r1118, %r807;
	ld.global.u32 	%r808, [%rd8+36];
	xor.b32  	%r933, %r933, %r808;
$L__BB0_84:
	and.b32  	%r810, %r793, 4;
	setp.eq.s32 	%p47, %r810, 0;
	@%p47 bra 	$L__BB0_86;
	ld.global.u32 	%r811, [%rd8+40];
	xor.b32  	%r937, %r937, %r811;
	ld.global.u32 	%r812, [%rd8+44];
	xor.b32  	%r1120, %r1120, %r812;
	ld.global.u32 	%r813, [%rd8+48];
	xor.b32  	%r1119, %r1119, %r813;
	ld.global.u32 	%r814, [%rd8+52];
	xor.b32  	%r1118, %r1118, %r814;
	ld.global.u32 	%r815, [%rd8+56];
	xor.b32  	%r933, %r933, %r815;
$L__BB0_86:
	and.b32  	%r817, %r793, 8;
	setp.eq.s32 	%p48, %r817, 0;
	@%p48 bra 	$L__BB0_88;
	ld.global.u32 	%r818, [%rd8+60];
	xor.b32  	%r937, %r937, %r818;
	ld.global.u32 	%r819, [%rd8+64];
	xor.b32  	%r1120, %r1120, %r819;
	ld.global.u32 	%r820, [%rd8+68];
	xor.b32  	%r1119, %r1119, %r820;
	ld.global.u32 	%r821, [%rd8+72];
	xor.b32  	%r1118, %r1118, %r821;
	ld.global.u32 	%r822, [%rd8+76];
	xor.b32  	%r933, %r933, %r822;
$L__BB0_88:
	and.b32  	%r824, %r793, 16;
	setp.eq.s32 	%p49, %r824, 0;
	@%p49 bra 	$L__BB0_90;
	ld.global.u32 	%r825, [%rd8+80];
	xor.b32  	%r937, %r937, %r825;
	ld.global.u32 	%r826, [%rd8+84];
	xor.b32  	%r1120, %r1120, %r826;
	ld.global.u32 	%r827, [%rd8+88];
	xor.b32  	%r1119, %r1119, %r827;
	ld.global.u32 	%r828, [%rd8+92];
	xor.b32  	%r1118, %r1118, %r828;
	ld.global.u32 	%r829, [%rd8+96];
	xor.b32  	%r933, %r933, %r829;
$L__BB0_90:
	and.b32  	%r831, %r793, 32;
	setp.eq.s32 	%p50, %r831, 0;
	@%p50 bra 	$L__BB0_92;
	ld.global.u32 	%r832, [%rd8+100];
	xor.b32  	%r937, %r937, %r832;
	ld.global.u32 	%r833, [%rd8+104];
	xor.b32  	%r1120, %r1120, %r833;
	ld.global.u32 	%r834, [%rd8+108];
	xor.b32  	%r1119, %r1119, %r834;
	ld.global.u32 	%r835, [%rd8+112];
	xor.b32  	%r1118, %r1118, %r835;
	ld.global.u32 	%r836, [%rd8+116];
	xor.b32  	%r933, %r933, %r836;
$L__BB0_92:
	and.b32  	%r838, %r793, 64;
	setp.eq.s32 	%p51, %r838, 0;
	@%p51 bra 	$L__BB0_94;
	ld.global.u32 	%r839, [%rd8+120];
	xor.b32  	%r937, %r937, %r839;
	ld.global.u32 	%r840, [%rd8+124];
	xor.b32  	%r1120, %r1120, %r840;
	ld.global.u32 	%r841, [%rd8+128];
	xor.b32  	%r1119, %r1119, %r841;
	ld.global.u32 	%r842, [%rd8+132];
	xor.b32  	%r1118, %r1118, %r842;
	ld.global.u32 	%r843, [%rd8+136];
	xor.b32  	%r933, %r933, %r843;
$L__BB0_94:
	and.b32  	%r845, %r793, 128;
	setp.eq.s32 	%p52, %r845, 0;
	@%p52 bra 	$L__BB0_96;
	ld.global.u32 	%r846, [%rd8+140];
	xor.b32  	%r937, %r937, %r846;
	ld.global.u32 	%r847, [%rd8+144];
	xor.b32  	%r1120, %r1120, %r847;
	ld.global.u32 	%r848, [%rd8+148];
	xor.b32  	%r1119, %r1119, %r848;
	ld.global.u32 	%r849, [%rd8+152];
	xor.b32  	%r1118, %r1118, %r849;
	ld.global.u32 	%r850, [%rd8+156];
	xor.b32  	%r933, %r933, %r850;
$L__BB0_96:
	and.b32  	%r852, %r793, 256;
	setp.eq.s32 	%p53, %r852, 0;
	@%p53 bra 	$L__BB0_98;
	ld.global.u32 	%r853, [%rd8+160];
	xor.b32  	%r937, %r937, %r853;
	ld.global.u32 	%r854, [%rd8+164];
	xor.b32  	%r1120, %r1120, %r854;
	ld.global.u32 	%r855, [%rd8+168];
	xor.b32  	%r1119, %r1119, %r855;
	ld.global.u32 	%r856, [%rd8+172];
	xor.b32  	%r1118, %r1118, %r856;
	ld.global.u32 	%r857, [%rd8+176];
	xor.b32  	%r933, %r933, %r857;
$L__BB0_98:
	and.b32  	%r859, %r793, 512;
	setp.eq.s32 	%p54, %r859, 0;
	@%p54 bra 	$L__BB0_100;
	ld.global.u32 	%r860, [%rd8+180];
	xor.b32  	%r937, %r937, %r860;
	ld.global.u32 	%r861, [%rd8+184];
	xor.b32  	%r1120, %r1120, %r861;
	ld.global.u32 	%r862, [%rd8+188];
	xor.b32  	%r1119, %r1119, %r862;
	ld.global.u32 	%r863, [%rd8+192];
	xor.b32  	%r1118, %r1118, %r863;
	ld.global.u32 	%r864, [%rd8+196];
	xor.b32  	%r933, %r933, %r864;
$L__BB0_100:
	and.b32  	%r866, %r793, 1024;
	setp.eq.s32 	%p55, %r866, 0;
	@%p55 bra 	$L__BB0_102;
	ld.global.u32 	%r867, [%rd8+200];
	xor.b32  	%r937, %r937, %r867;
	ld.global.u32 	%r868, [%rd8+204];
	xor.b32  	%r1120, %r1120, %r868;
	ld.global.u32 	%r869, [%rd8+208];
	xor.b32  	%r1119, %r1119, %r869;
	ld.global.u32 	%r870, [%rd8+212];
	xor.b32  	%r1118, %r1118, %r870;
	ld.global.u32 	%r871, [%rd8+216];
	xor.b32  	%r933, %r933, %r871;
$L__BB0_102:
	and.b32  	%r873, %r793, 2048;
	setp.eq.s32 	%p56, %r873, 0;
	@%p56 bra 	$L__BB0_104;
	ld.global.u32 	%r874, [%rd8+220];
	xor.b32  	%r937, %r937, %r874;
	ld.global.u32 	%r875, [%rd8+224];
	xor.b32  	%r1120, %r1120, %r875;
	ld.global.u32 	%r876, [%rd8+228];
	xor.b32  	%r1119, %r1119, %r876;
	ld.global.u32 	%r877, [%rd8+232];
	xor.b32  	%r1118, %r1118, %r877;
	ld.global.u32 	%r878, [%rd8+236];
	xor.b32  	%r933, %r933, %r878;
$L__BB0_104:
	and.b32  	%r880, %r793, 4096;
	setp.eq.s32 	%p57, %r880, 0;
	@%p57 bra 	$L__BB0_106;
	ld.global.u32 	%r881, [%rd8+240];
	xor.b32  	%r937, %r937, %r881;
	ld.global.u32 	%r882, [%rd8+244];
	xor.b32  	%r1120, %r1120, %r882;
	ld.global.u32 	%r883, [%rd8+248];
	xor.b32  	%r1119, %r1119, %r883;
	ld.global.u32 	%r884, [%rd8+252];
	xor.b32  	%r1118, %r1118, %r884;
	ld.global.u32 	%r885, [%rd8+256];
	xor.b32  	%r933, %r933, %r885;
$L__BB0_106:
	and.b32  	%r887, %r793, 8192;
	setp.eq.s32 	%p58, %r887, 0;
	@%p58 bra 	$L__BB0_108;
	ld.global.u32 	%r888, [%rd8+260];
	xor.b32  	%r937, %r937, %r888;
	ld.global.u32 	%r889, [%rd8+264];
	xor.b32  	%r1120, %r1120, %r889;
	ld.global.u32 	%r890, [%rd8+268];
	xor.b32  	%r1119, %r1119, %r890;
	ld.global.u32 	%r891, [%rd8+272];
	xor.b32  	%r1118, %r1118, %r891;
	ld.global.u32 	%r892, [%rd8+276];
	xor.b32  	%r933, %r933, %r892;
$L__BB0_108:
	and.b32  	%r894, %r793, 16384;
	setp.eq.s32 	%p59, %r894, 0;
	@%p59 bra 	$L__BB0_110;
	ld.global.u32 	%r895, [%rd8+280];
	xor.b32  	%r937, %r937, %r895;
	ld.global.u32 	%r896, [%rd8+284];
	xor.b32  	%r1120, %r1120, %r896;
	ld.global.u32 	%r897, [%rd8+288];
	xor.b32  	%r1119, %r1119, %r897;
	ld.global.u32 	%r898, [%rd8+292];
	xor.b32  	%r1118, %r1118, %r898;
	ld.global.u32 	%r899, [%rd8+296];
	xor.b32  	%r933, %r933, %r899;
$L__BB0_110:
	and.b32  	%r901, %r793, 32768;
	setp.eq.s32 	%p60, %r901, 0;
	@%p60 bra 	$L__BB0_112;
	ld.global.u32 	%r902, [%rd8+300];
	xor.b32  	%r937, %r937, %r902;
	ld.global.u32 	%r903, [%rd8+304];
	xor.b32  	%r1120, %r1120, %r903;
	ld.global.u32 	%r904, [%rd8+308];
	xor.b32  	%r1119, %r1119, %r904;
	ld.global.u32 	%r905, [%rd8+312];
	xor.b32  	%r1118, %r1118, %r905;
	ld.global.u32 	%r906, [%rd8+316];
	xor.b32  	%r933, %r933, %r906;
$L__BB0_112:
	add.s32 	%r1116, %r1116, 16;
	setp.ne.s32 	%p61, %r1116, 32;
	@%p61 bra 	$L__BB0_80;
	mad.lo.s32 	%r907, %r1110, -31, %r367;
	add.s32 	%r1110, %r907, 1;
	setp.ne.s32 	%p62, %r1110, 5;
	@%p62 bra 	$L__BB0_79;
	st.local.u32 	[%rd1+4], %r937;
	st.local.v2.u32 	[%rd1+8], {%r1120, %r1119};
	st.local.v2.u32 	[%rd1+16], {%r1118, %r933};
$L__BB0_115:
	shr.u64 	%rd27, %rd3, 2;
	add.s32 	%r920, %r920, 1;
	setp.gt.u64 	%p63, %rd3, 3;
	@%p63 bra 	$L__BB0_3;
$L__BB0_116:
	shr.u32 	%r908, %r937, 2;
	xor.b32  	%r909, %r908, %r937;
	shl.b32 	%r910, %r933, 4;
	shl.b32 	%r911, %r909, 1;
	xor.b32  	%r912, %r911, %r910;
	xor.b32  	%r913, %r912, %r909;
	xor.b32  	%r914, %r913, %r933;
	add.s32 	%r915, %r2, %r914;
	add.s32 	%r916, %r915, 362437;
	cvt.rn.f32.u32 	%f1, %r916;
	fma.rn.f32 	%f2, %f1, 0f2F800000, 0f2F000000;
	cvt.rn.f32.s32 	%f3, %r541;
	mul.f32 	%f4, %f2, %f3;
	cvt.rpi.f32.f32 	%f5, %f4;
	cvt.rzi.s32.f32 	%r917, %f5;
	cvta.to.global.u64 	%rd24, %rd10;
	shl.b64 	%rd25, %rd2, 2;
	add.s64 	%rd26, %rd24, %rd25;
	st.global.u32 	[%rd26], %r917;
$L__BB0_117:
	ret;

}
	// .globl	_ZN8vineslam4loopEPfS0_S0_PiS1_iif
.visible .entry _ZN8vineslam4loopEPfS0_S0_PiS1_iif(
	.param .u64 .ptr .align 1 _ZN8vineslam4loopEPfS0_S0_PiS1_iif_param_0,
	.param .u64 .ptr .align 1 _ZN8vineslam4loopEPfS0_S0_PiS1_iif_param_1,
	.param .u64 .ptr .align 1 _ZN8vineslam4loopEPfS0_S0_PiS1_iif_param_2,
	.param .u64 .ptr .align 1 _ZN8vineslam4loopEPfS0_S0_PiS1_iif_param_3,
	.param .u64 .ptr .align 1 _ZN8vineslam4loopEPfS0_S0_PiS1_iif_param_4,
	.param .u32 _ZN8vineslam4loopEPfS0_S0_PiS1_iif_param_5,
	.param .u32 _ZN8vineslam4loopEPfS0_S0_PiS1_iif_param_6,
	.param .f32 _ZN8vineslam4loopEPfS0_S0_PiS1_iif_param_7
)
{
	.reg .pred 	%p<5>;
	.reg .b32 	%r<17>;
	.reg .b32 	%f<44>;
	.reg .b64 	%rd<32>;

	ld.param.u64 	%rd2, [_ZN8vineslam4loopEPfS0_S0_PiS1_iif_param_1];
	ld.param.u64 	%rd3, [_ZN8vineslam4loopEPfS0_S0_PiS1_iif_param_2];
	ld.param.u64 	%rd4, [_ZN8vineslam4loopEPfS0_S0_PiS1_iif_param_3];
	ld.param.u64 	%rd5, [_ZN8vineslam4loopEPfS0_S0_PiS1_iif_param_4];
	ld.param.u32 	%r3, [_ZN8vineslam4loopEPfS0_S0_PiS1_iif_param_5];
	ld.param.u32 	%r4, [_ZN8vineslam4loopEPfS0_S0_PiS1_iif_param_6];
	ld.param.f32 	%f1, [_ZN8vineslam4loopEPfS0_S0_PiS1_iif_param_7];
	mov.u32 	%r5, %tid.x;
	mov.u32 	%r6, %ctaid.x;
	mov.u32 	%r7, %ntid.x;
	mad.lo.s32 	%r1, %r6, %r7, %r5;
	mov.u32 	%r8, %tid.y;
	mov.u32 	%r9, %ctaid.y;
	mov.u32 	%r10, %ntid.y;
	mad.lo.s32 	%r2, %r9, %r10, %r8;
	setp.ge.s32 	%p1, %r1, %r4;
	setp.ge.s32 	%p2, %r2, %r3;
	or.pred  	%p3, %p2, %p1;
	@%p3 bra 	$L__BB1_2;
	ld.param.u64 	%rd31, [_ZN8vineslam4loopEPfS0_S0_PiS1_iif_param_0];
	cvta.to.global.u64 	%rd6, %rd4;
	cvta.to.global.u64 	%rd7, %rd31;
	cvta.to.global.u64 	%rd8, %rd2;
	cvta.to.global.u64 	%rd9, %rd3;
	cvta.to.global.u64 	%rd10, %rd5;
	mul.lo.s32 	%r11, %r1, 3;
	mul.wide.s32 	%rd11, %r11, 4;
	add.s64 	%rd12, %rd6, %rd11;
	ld.global.u32 	%r12, [%rd12];
	ld.global.u32 	%r13, [%rd12+4];
	ld.global.u32 	%r14, [%rd12+8];
	mul.wide.s32 	%rd13, %r13, 4;
	add.s64 	%rd14, %rd7, %rd13;
	ld.global.f32 	%f2, [%rd14];
	mul.wide.s32 	%rd15, %r12, 4;
	add.s64 	%rd16, %rd7, %rd15;
	ld.global.f32 	%f3, [%rd16];
	sub.f32 	%f4, %f2, %f3;
	add.s64 	%rd17, %rd8, %rd13;
	ld.global.f32 	%f5, [%rd17];
	add.s64 	%rd18, %rd8, %rd15;
	ld.global.f32 	%f6, [%rd18];
	sub.f32 	%f7, %f5, %f6;
	add.s64 	%rd19, %rd9, %rd13;
	ld.global.f32 	%f8, [%rd19];
	add.s64 	%rd20, %rd9, %rd15;
	ld.global.f32 	%f9, [%rd20];
	sub.f32 	%f10, %f8, %f9;
	mul.wide.s32 	%rd21, %r14, 4;
	add.s64 	%rd22, %rd7, %rd21;
	ld.global.f32 	%f11, [%rd22];
	sub.f32 	%f12, %f11, %f3;
	add.s64 	%rd23, %rd8, %rd21;
	ld.global.f32 	%f13, [%rd23];
	sub.f32 	%f14, %f13, %f6;
	add.s64 	%rd24, %rd9, %rd21;
	ld.global.f32 	%f15, [%rd24];
	sub.f32 	%f16, %f15, %f9;
	mul.f32 	%f17, %f7, %f16;
	mul.f32 	%f18, %f10, %f14;
	sub.f32 	%f19, %f17, %f18;
	mul.f32 	%f20, %f4, %f16;
	mul.f32 	%f21, %f10, %f12;
	sub.f32 	%f22, %f20, %f21;
	mul.f32 	%f23, %f4, %f14;
	mul.f32 	%f24, %f7, %f12;
	sub.f32 	%f25, %f23, %f24;
	mul.f32 	%f26, %f3, %f19;
	mul.f32 	%f27, %f6, %f22;
	sub.f32 	%f28, %f26, %f27;
	fma.rn.f32 	%f29, %f25, %f9, %f28;
	mul.f32 	%f30, %f22, %f22;
	fma.rn.f32 	%f31, %f19, %f19, %f30;
	fma.rn.f32 	%f32, %f25, %f25, %f31;
	sqrt.rn.f32 	%f33, %f32;
	mul.wide.u32 	%rd25, %r2, 4;
	add.s64 	%rd26, %rd7, %rd25;
	ld.global.f32 	%f34, [%rd26];
	add.s64 	%rd27, %rd8, %rd25;
	ld.global.f32 	%f35, [%rd27];
	add.s64 	%rd28, %rd9, %rd25;
	ld.global.f32 	%f36, [%rd28];
	mul.wide.s32 	%rd29, %r1, 4;
	add.s64 	%rd30, %rd10, %rd29;
	mul.f32 	%f37, %f19, %f34;
	mul.f32 	%f38, %f22, %f35;
	sub.f32 	%f39, %f37, %f38;
	fma.rn.f32 	%f40, %f25, %f36, %f39;
	sub.f32 	%f41, %f40, %f29;
	abs.f32 	%f42, %f41;
	div.rn.f32 	%f43, %f42, %f33;
	setp.lt.f32 	%p4, %f43, %f1;
	selp.u32 	%r15, 1, 0, %p4;
	atom.global.add.u32 	%r16, [%rd30], %r15;
$L__BB1_2:
	ret;

}


// ===== COMPILED SASS (sm_100) =====

	.target	sm_100

	.elftype	@"ET_EXEC"


//--------------------- .note.nv.tkinfo           --------------------------
	.section	.note.nv.tkinfo,"",@"SHT_NOTE"
	.sectionflags	@"SHF_NOTE_NV_TKINFO"
	.tkinfo
        /*0018*/ 	.word	0x00000002
        /*0030*/ 	.string	""
        /*0030*/ 	.string	"ptxas"
        /*0030*/ 	.string	"Cuda compilation tools, release 13.0, V13.0.88"
        /*0030*/ 	.string	"Build cuda_13.0.r13.0/compiler.36424714_0"
        /*0030*/ 	.string	"-arch sm_100 -m 64 "



//--------------------- .note.nv.cuinfo           --------------------------
	.section	.note.nv.cuinfo,"",@"SHT_NOTE"
	.sectionflags	@"SHF_NOTE_NV_CUINFO"
        /*0018*/ 	.short	0x0002
        /*001a*/ 	.short	0x0064
        /*001c*/ 	.short	0x0082
	.zero		2


//--------------------- .nv.info                  --------------------------
	.section	.nv.info,"",@"SHT_CUDA_INFO"
	.align	4


	//----- nvinfo : EIATTR_REGCOUNT
	.align		4
        /*0000*/ 	.byte	0x04, 0x2f
        /*0002*/ 	.short	(.L_10 - .L_9)
	.align		4
.L_9:
        /*0004*/ 	.word	index@(_ZN8vineslam23generate_random_numbersEPiii)
        /*0008*/ 	.word	0x0000001f


	//----- nvinfo : EIATTR_FRAME_SIZE
	.align		4
.L_10:
        /*000c*/ 	.byte	0x04, 0x11
        /*000e*/ 	.short	(.L_12 - .L_11)
	.align		4
.L_11:
        /*0010*/ 	.word	index@(_ZN8vineslam23generate_random_numbersEPiii)
        /*0014*/ 	.word	0x00000030


	//----- nvinfo : EIATTR_REGCOUNT
	.align		4
.L_12:
        /*0018*/ 	.byte	0x04, 0x2f
        /*001a*/ 	.short	(.L_14 - .L_13)
	.align		4
.L_13:
        /*001c*/ 	.word	index@(_ZN8vineslam4loopEPfS0_S0_PiS1_iif)
        /*0020*/ 	.word	0x0000001c


	//----- nvinfo : EIATTR_FRAME_SIZE
	.align		4
.L_14:
        /*0024*/ 	.byte	0x04, 0x11
        /*0026*/ 	.short	(.L_16 - .L_15)
	.align		4
.L_15:
        /*0028*/ 	.word	index@($__internal_1_$__cuda_sm3x_div_rn_noftz_f32_slowpath)
        /*002c*/ 	.word	0x00000000


	//----- nvinfo : EIATTR_FRAME_SIZE
	.align		4
.L_16:
        /*0030*/ 	.byte	0x04, 0x11
        /*0032*/ 	.short	(.L_18 - .L_17)
	.align		4
.L_17:
        /*0034*/ 	.word	index@($__internal_0_$__cuda_sm20_sqrt_rn_f32_slowpath)
        /*0038*/ 	.word	0x00000000


	//----- nvinfo : EIATTR_FRAME_SIZE
	.align		4
.L_18:
        /*003c*/ 	.byte	0x04, 0x11
        /*003e*/ 	.short	(.L_20 - .L_19)
	.align		4
.L_19:
        /*0040*/ 	.word	index@(_ZN8vineslam4loopEPfS0_S0_PiS1_iif)
        /*0044*/ 	.word	0x00000000


	//----- nvinfo : EIATTR_MIN_STACK_SIZE
	.align		4
.L_20:
        /*0048*/ 	.byte	0x04, 0x12
        /*004a*/ 	.short	(.L_22 - .L_21)
	.align		4
.L_21:
        /*004c*/ 	.word	index@(_ZN8vineslam4loopEPfS0_S0_PiS1_iif)
        /*0050*/ 	.word	0x00000000


	//----- nvinfo : EIATTR_MIN_STACK_SIZE
	.align		4
.L_22:
        /*0054*/ 	.byte	0x04, 0x12
        /*0056*/ 	.short	(.L_24 - .L_23)
	.align		4
.L_23:
        /*0058*/ 	.word	index@(_ZN8vineslam23generate_random_numbersEPiii)
        /*005c*/ 	.word	0x00000030
.L_24:


//--------------------- .nv.compat                --------------------------
	.section	.nv.compat,"",@"SHT_CUDA_COMPAT_INFO"
	.align	4
        /*0000*/ 	.byte	0x02, 0x09, 0x00, 0x00, 0x02, 0x02, 0x01, 0x00, 0x02, 0x05, 0x05, 0x00, 0x03, 0x07, 0x01, 0x01
        /*0010*/ 	.byte	0x02, 0x03, 0x00, 0x00, 0x02, 0x06, 0x01, 0x00, 0x04, 0x0b, 0x08, 0x00, 0x01, 0x00, 0x00, 0x00
        /*0020*/ 	.byte	0x00, 0x00, 0x00, 0x00


//--------------------- .nv.info._ZN8vineslam4loopEPfS0_S0_PiS1_iif --------------------------
	.section	.nv.info._ZN8vineslam4loopEPfS0_S0_PiS1_iif,"",@"SHT_CUDA_INFO"
	.sectionflags	@""
	.align	4


	//----- nvinfo : EIATTR_CUDA_API_VERSION
	.align		4
        /*0000*/ 	.byte	0x04, 0x37
        /*0002*/ 	.short	(.L_26 - .L_25)
.L_25:
        /*0004*/ 	.word	0x00000082


	//----- nvinfo : EIATTR_KPARAM_INFO
	.align		4
.L_26:
        /*0008*/ 	.byte	0x04, 0x17
        /*000a*/ 	.short	(.L_28 - .L_27)
.L_27:
        /*000c*/ 	.word	0x00000000
        /*0010*/ 	.short	0x0007
        /*0012*/ 	.short	0x0030
        /*0014*/ 	.byte	0x00, 0xf0, 0x11, 0x00


	//----- nvinfo : EIATTR_KPARAM_INFO
	.align		4
.L_28:
        /*0018*/ 	.byte	0x04, 0x17
        /*001a*/ 	.short	(.L_30 - .L_29)
.L_29:
        /*001c*/ 	.word	0x00000000
        /*0020*/ 	.short	0x0006
        /*0022*/ 	.short	0x002c
        /*0024*/ 	.byte	0x00, 0xf0, 0x11, 0x00


	//----- nvinfo : EIATTR_KPARAM_INFO
	.align		4
.L_30:
        /*0028*/ 	.byte	0x04, 0x17
        /*002a*/ 	.short	(.L_32 - .L_31)
.L_31:
        /*002c*/ 	.word	0x00000000
        /*0030*/ 	.short	0x0005
        /*0032*/ 	.short	0x0028
        /*0034*/ 	.byte	0x00, 0xf0, 0x11, 0x00


	//----- nvinfo : EIATTR_KPARAM_INFO
	.align		4
.L_32:
        /*0038*/ 	.byte	0x04, 0x17
        /*003a*/ 	.short	(.L_34 - .L_33)
.L_33:
        /*003c*/ 	.word	0x00000000
        /*0040*/ 	.short	0x0004
        /*0042*/ 	.short	0x0020
        /*0044*/ 	.byte	0x00, 0xf5, 0x21, 0x00


	//----- nvinfo : EIATTR_KPARAM_INFO
	.align		4
.L_34:
        /*0048*/ 	.byte	0x04, 0x17
        /*004a*/ 	.short	(.L_36 - .L_35)
.L_35:
        /*004c*/ 	.word	0x00000000
        /*0050*/ 	.short	0x0003
        /*0052*/ 	.short	0x0018
        /*0054*/ 	.byte	0x00, 0xf5, 0x21, 0x00


	//----- nvinfo : EIATTR_KPARAM_INFO
	.align		4
.L_36:
        /*0058*/ 	.byte	0x04, 0x17
        /*005a*/ 	.short	(.L_38 - .L_37)
.L_37:
        /*005c*/ 	.word	0x00000000
        /*0060*/ 	.short	0x0002
        /*0062*/ 	.short	0x0010
        /*0064*/ 	.byte	0x00, 0xf5, 0x21, 0x00


	//----- nvinfo : EIATTR_KPARAM_INFO
	.align		4
.L_38:
        /*0068*/ 	.byte	0x04, 0x17
        /*006a*/ 	.short	(.L_40 - .L_39)
.L_39:
        /*006c*/ 	.word	0x00000000
        /*0070*/ 	.short	0x0001
        /*0072*/ 	.short	0x0008
        /*0074*/ 	.byte	0x00, 0xf5, 0x21, 0x00


	//----- nvinfo : EIATTR_KPARAM_INFO
	.align		4
.L_40:
        /*0078*/ 	.byte	0x04, 0x17
        /*007a*/ 	.short	(.L_42 - .L_41)
.L_41:
        /*007c*/ 	.word	0x00000000
        /*0080*/ 	.short	0x0000
        /*0082*/ 	.short	0x0000
        /*0084*/ 	.byte	0x00, 0xf5, 0x21, 0x00


	//----- nvinfo : EIATTR_SPARSE_MMA_MASK
	.align		4
.L_42:
        /*0088*/ 	.byte	0x03, 0x50
        /*008a*/ 	.short	0x0000


	//----- nvinfo : EIATTR_MAXREG_COUNT
	.align		4
        /*008c*/ 	.byte	0x03, 0x1b
        /*008e*/ 	.short	0x00ff


	//----- nvinfo : EIATTR_MERCURY_ISA_VERSION
	.align		4
        /*0090*/ 	.byte	0x03, 0x5f
        /*0092*/ 	.short	0x0101


	//----- nvinfo : EIATTR_VRC_CTA_INIT_COUNT
	.align		4
        /*0094*/ 	.byte	0x02, 0x4a
	.zero		1
	.zero		1


	//----- nvinfo : EIATTR_EXIT_INSTR_OFFSETS
	.align		4
        /*0098*/ 	.byte	0x04, 0x1c
        /*009a*/ 	.short	(.L_44 - .L_43)


	//   ....[0]....
.L_43:
        /*009c*/ 	.word	0x000000c0


	//   ....[1]....
        /*00a0*/ 	.word	0x000006b0


	//----- nvinfo : EIATTR_CRS_STACK_SIZE
	.align		4
.L_44:
        /*00a4*/ 	.byte	0x04, 0x1e
        /*00a6*/ 	.short	(.L_46 - .L_45)
.L_45:
        /*00a8*/ 	.word	0x00000000


	//----- nvinfo : EIATTR_CBANK_PARAM_SIZE
	.align		4
.L_46:
        /*00ac*/ 	.byte	0x03, 0x19
        /*00ae*/ 	.short	0x0034


	//----- nvinfo : EIATTR_PARAM_CBANK
	.align		4
        /*00b0*/ 	.byte	0x04, 0x0a
        /*00b2*/ 	.short	(.L_48 - .L_47)
	.align		4
.L_47:
        /*00b4*/ 	.word	index@(.nv.constant0._ZN8vineslam4loopEPfS0_S0_PiS1_iif)
        /*00b8*/ 	.short	0x0380
        /*00ba*/ 	.short	0x0034


	//----- nvinfo : EIATTR_SW_WAR
	.align		4
.L_48:
        /*00bc*/ 	.byte	0x04, 0x36
        /*00be*/ 	.short	(.L_50 - .L_49)
.L_49:
        /*00c0*/ 	.word	0x00000008
.L_50:


//--------------------- .nv.info._ZN8vineslam23generate_random_numbersEPiii --------------------------
	.section	.nv.info._ZN8vineslam23generate_random_numbersEPiii,"",@"SHT_CUDA_INFO"
	.sectionflags	@""
	.align	4


	//----- nvinfo : EIATTR_CUDA_API_VERSION
	.align		4
        /*0000*/ 	.byte	0x04, 0x37
        /*0002*/ 	.short	(.L_52 - .L_51)
.L_51:
        /*0004*/ 	.word	0x00000082


	//----- nvinfo : EIATTR_KPARAM_INFO
	.align		4
.L_52:
        /*0008*/ 	.byte	0x04, 0x17
        /*000a*/ 	.short	(.L_54 - .L_53)
.L_53:
        /*000c*/ 	.word	0x00000000
        /*0010*/ 	.short	0x0002
        /*0012*/ 	.short	0x000c
        /*0014*/ 	.byte	0x00, 0xf0, 0x11, 0x00


	//----- nvinfo : EIATTR_KPARAM_INFO
	.align		4
.L_54:
        /*0018*/ 	.byte	0x04, 0x17
        /*001a*/ 	.short	(.L_56 - .L_55)
.L_55:
        /*001c*/ 	.word	0x00000000
        /*0020*/ 	.short	0x0001
        /*0022*/ 	.short	0x0008
        /*0024*/ 	.byte	0x00, 0xf0, 0x11, 0x00


	//----- nvinfo : EIATTR_KPARAM_INFO
	.align		4
.L_56:
        /*0028*/ 	.byte	0x04, 0x17
        /*002a*/ 	.short	(.L_58 - .L_57)
.L_57:
        /*002c*/ 	.word	0x00000000
        /*0030*/ 	.short	0x0000
        /*0032*/ 	.short	0x0000
        /*0034*/ 	.byte	0x00, 0xf5, 0x21, 0x00


	//----- nvinfo : EIATTR_SPARSE_MMA_MASK
	.align		4
.L_58:
        /*0038*/ 	.byte	0x03, 0x50
        /*003a*/ 	.short	0x0000


	//----- nvinfo : EIATTR_MAXREG_COUNT
	.align		4
        /*003c*/ 	.byte	0x03, 0x1b
        /*003e*/ 	.short	0x00ff


	//----- nvinfo : EIATTR_MERCURY_ISA_VERSION
	.align		4
        /*0040*/ 	.byte	0x03, 0x5f
        /*0042*/ 	.short	0x0101


	//----- nvinfo : EIATTR_VRC_CTA_INIT_COUNT
	.align		4
        /*0044*/ 	.byte	0x02, 0x4a
	.zero		1
	.zero		1


	//----- nvinfo : EIATTR_EXIT_INSTR_OFFSETS
	.align		4
        /*0048*/ 	.byte	0x04, 0x1c
        /*004a*/ 	.short	(.L_60 - .L_59)


	//   ....[0]....
.L_59:
        /*004c*/ 	.word	0x00000080


	//   ....[1]....
        /*0050*/ 	.word	0x000027e0


	//----- nvinfo : EIATTR_CRS_STACK_SIZE
	.align		4
.L_60:
        /*0054*/ 	.byte	0x04, 0x1e
        /*0056*/ 	.short	(.L_62 - .L_61)
.L_61:
        /*0058*/ 	.word	0x00000000


	//----- nvinfo : EIATTR_CBANK_PARAM_SIZE
	.align		4
.L_62:
        /*005c*/ 	.byte	0x03, 0x19
        /*005e*/ 	.short	0x0010


	//----- nvinfo : EIATTR_PARAM_CBANK
	.align		4
        /*0060*/ 	.byte	0x04, 0x0a
        /*0062*/ 	.short	(.L_64 - .L_63)
	.align		4
.L_63:
        /*0064*/ 	.word	index@(.nv.constant0._ZN8vineslam23generate_random_numbersEPiii)
        /*0068*/ 	.short	0x0380
        /*006a*/ 	.short	0x0010


	//----- nvinfo : EIATTR_SW_WAR
	.align		4
.L_64:
        /*006c*/ 	.byte	0x04, 0x36
        /*006e*/ 	.short	(.L_66 - .L_65)
.L_65:
        /*0070*/ 	.word	0x00000008
.L_66:


//--------------------- .nv.callgraph             --------------------------
	.section	.nv.callgraph,"",@"SHT_CUDA_CALLGRAPH"
	.align	4
	.sectionentsize	8
	.align		4
        /*0000*/ 	.word	0x00000000
	.align		4
        /*0004*/ 	.word	0xffffffff
	.align		4
        /*0008*/ 	.word	0x00000000
	.align		4
        /*000c*/ 	.word	0xfffffffe
	.align		4
        /*0010*/ 	.word	0x00000000
	.align		4
        /*0014*/ 	.word	0xfffffffd
	.align		4
        /*0018*/ 	.word	0x00000000
	.align		4
        /*001c*/ 	.word	0xfffffffc


//--------------------- .nv.constant4             --------------------------
	.section	.nv.constant4,"a",@progbits
	.align	8
	.align		8
.nv.constant4:
        /*0000*/ 	.dword	precalc_xorwow_matrix
	.align		8
        /*0008*/ 	.dword	precalc_xorwow_offset_matrix
	.align		8
        /*0010*/ 	.dword	mrg32k3aM1
	.align		8
        /*0018*/ 	.dword	mrg32k3aM2
	.align		8
        /*0020*/ 	.dword	mrg32k3aM1SubSeq
	.align		8
        /*0028*/ 	.dword	mrg32k3aM2SubSeq
	.align		8
        /*0030*/ 	.dword	mrg32k3aM1Seq
	.align		8
        /*0038*/ 	.dword	mrg32k3aM2Seq


//--------------------- .nv.constant3             --------------------------
	.section	.nv.constant3,"a",@progbits
	.align	8
.nv.constant3:
	.type		__cr_lgamma_table,@object
	.size		__cr_lgamma_table,(.L_8 - __cr_lgamma_table)
__cr_lgamma_table:
        /*0000*/ 	.byte	0x00, 0x00, 0x00, 0x00, 0x00, 0x00, 0x00, 0x00, 0x00, 0x00, 0x00, 0x00, 0x00, 0x00, 0x00, 0x00
        /*0010*/ 	.byte	0xef, 0x39, 0xfa, 0xfe, 0x42, 0x2e, 0xe6, 0x3f, 0x02, 0x20, 0x2a, 0xfa, 0x0b, 0xab, 0xfc, 0x3f
        /*0020*/ 	.byte	0xf9, 0x2c, 0x92, 0x7c, 0xa7, 0x6c, 0x09, 0x40, 0xc9, 0x79, 0x44, 0x3c, 0x64, 0x26, 0x13, 0x40
        /*0030*/ 	.byte	0xca, 0x01, 0xcf, 0x3a, 0x27, 0x51, 0x1a, 0x40, 0x30, 0xcc, 0x2d, 0xf3, 0xe1, 0x0c, 0x21, 0x40
        /*0040*/ 	.byte	0x0d, 0xb7, 0xfc, 0x82, 0x8e, 0x35, 0x25, 0x40
.L_8:


//--------------------- .text._ZN8vineslam4loopEPfS0_S0_PiS1_iif --------------------------
	.section	.text._ZN8vineslam4loopEPfS0_S0_PiS1_iif,"ax",@progbits
	.align	128
        .global         _ZN8vineslam4loopEPfS0_S0_PiS1_iif
        .type           _ZN8vineslam4loopEPfS0_S0_PiS1_iif,@function
        .size           _ZN8vineslam4loopEPfS0_S0_PiS1_iif,(.L_x_31 - _ZN8vineslam4loopEPfS0_S0_PiS1_iif)
        .other          _ZN8vineslam4loopEPfS0_S0_PiS1_iif,@"STO_CUDA_ENTRY STV_DEFAULT"
_ZN8vineslam4loopEPfS0_S0_PiS1_iif:
.text._ZN8vineslam4loopEPfS0_S0_PiS1_iif:
[----:B------:R-:W-:Y:S01]  /*0000*/  LDC R1, c[0x0][0x37c] ;  /* 0x0000df00ff017b82 */ /* 0x000fe20000000800 */
[----:B------:R-:W0:Y:S07]  /*0010*/  S2R R8, SR_TID.X ;  /* 0x0000000000087919 */ /* 0x000e2e0000002100 */
[----:B------:R-:W0:Y:S01]  /*0020*/  S2UR UR4, SR_CTAID.X ;  /* 0x00000000000479c3 */ /* 0x000e220000002500 */
[----:B------:R-:W1:Y:S01]  /*0030*/  LDCU.64 UR6, c[0x0][0x3a8] ;  /* 0x00007500ff0677ac */ /* 0x000e620008000a00 */
[----:B------:R-:W2:Y:S06]  /*0040*/  S2R R9, SR_TID.Y ;  /* 0x0000000000097919 */ /* 0x000eac0000002200 */
[----:B------:R-:W0:Y:S08]  /*0050*/  LDC R3, c[0x0][0x360] ;  /* 0x0000d800ff037b82 */ /* 0x000e300000000800 */
[----:B------:R-:W2:Y:S08]  /*0060*/  S2UR UR5, SR_CTAID.Y ;  /* 0x00000000000579c3 */ /* 0x000eb00000002600 */
[----:B------:R-:W2:Y:S01]  /*0070*/  LDC R0, c[0x0][0x364] ;  /* 0x0000d900ff007b82 */ /* 0x000ea20000000800 */
[----:B0-----:R-:W-:-:S05]  /*0080*/  IMAD R8, R3, UR4, R8 ;  /* 0x0000000403087c24 */ /* 0x001fca000f8e0208 */
[----:B-1----:R-:W-:Y:S01]  /*0090*/  ISETP.GE.AND P0, PT, R8, UR7, PT ;  /* 0x0000000708007c0c */ /* 0x002fe2000bf06270 */
[----:B--2---:R-:W-:-:S05]  /*00a0*/  IMAD R9, R0, UR5, R9 ;  /* 0x0000000500097c24 */ /* 0x004fca000f8e0209 */
[----:B------:R-:W-:-:S13]  /*00b0*/  ISETP.GE.OR P0, PT, R9, UR6, P0 ;  /* 0x0000000609007c0c */ /* 0x000fda0008706670 */
[----:B------:R-:W-:Y:S05]  /*00c0*/  @P0 EXIT ;  /* 0x000000000000094d */ /* 0x000fea0003800000 */
[----:B------:R-:W0:Y:S01]  /*00d0*/  LDC.64 R4, c[0x0][0x398] ;  /* 0x0000e600ff047b82 */ /* 0x000e220000000a00 */
[----:B------:R-:W1:Y:S01]  /*00e0*/  LDCU.64 UR4, c[0x0][0x358] ;  /* 0x00006b00ff0477ac */ /* 0x000e620008000a00 */
[----:B------:R-:W-:-:S06]  /*00f0*/  IMAD R3, R8, 0x3, RZ ;  /* 0x0000000308037824 */ /* 0x000fcc00078e02ff */
[----:B------:R-:W2:Y:S08]  /*0100*/  LDC.64 R20, c[0x0][0x380] ;  /* 0x0000e000ff147b82 */ /* 0x000eb00000000a00 */
[----:B------:R-:W3:Y:S01]  /*0110*/  LDC.64 R6, c[0x0][0x388] ;  /* 0x0000e200ff067b82 */ /* 0x000ee20000000a00 */
[----:B0-----:R-:W-:-:S07]  /*0120*/  IMAD.WIDE R4, R3, 0x4, R4 ;  /* 0x0000000403047825 */ /* 0x001fce00078e0204 */
[----:B------:R-:W0:Y:S01]  /*0130*/  LDC.64 R10, c[0x0][0x390] ;  /* 0x0000e400ff0a7b82 */ /* 0x000e220000000a00 */
[----:B-1----:R-:W2:Y:S04]  /*0140*/  LDG.E R13, desc[UR4][R4.64+0x4] ;  /* 0x00000404040d7981 */ /* 0x002ea8000c1e1900 */
[----:B------:R-:W4:Y:S04]  /*0150*/  LDG.E R25, desc[UR4][R4.64] ;  /* 0x0000000404197981 */ /* 0x000f28000c1e1900 */
[----:B------:R-:W5:Y:S01]  /*0160*/  LDG.E R17, desc[UR4][R4.64+0x8] ;  /* 0x0000080404117981 */ /* 0x000f62000c1e1900 */
[----:B--2---:R-:W-:-:S04]  /*0170*/  IMAD.WIDE R18, R13, 0x4, R20 ;  /* 0x000000040d127825 */ /* 0x004fc800078e0214 */
[----:B----4-:R-:W-:Y:S02]  /*0180*/  IMAD.WIDE R22, R25, 0x4, R20 ;  /* 0x0000000419167825 */ /* 0x010fe400078e0214 */
[----:B------:R-:W2:Y:S02]  /*0190*/  LDG.E R19, desc[UR4][R18.64] ;  /* 0x0000000412137981 */ /* 0x000ea4000c1e1900 */
[----:B---3--:R-:W-:Y:S02]  /*01a0*/  IMAD.WIDE R2, R13, 0x4, R6 ;  /* 0x000000040d027825 */ /* 0x008fe400078e0206 */
[----:B------:R-:W2:Y:S02]  /*01b0*/  LDG.E R0, desc[UR4][R22.64] ;  /* 0x0000000416007981 */ /* 0x000ea4000c1e1900 */
[----:B-----5:R-:W-:Y:S02]  /*01c0*/  IMAD.WIDE R20, R17, 0x4, R20 ;  /* 0x0000000411147825 */ /* 0x020fe400078e0214 */
[----:B------:R-:W3:Y:S02]  /*01d0*/  LDG.E R2, desc[UR4][R2.64] ;  /* 0x0000000402027981 */ /* 0x000ee4000c1e1900 */
[----:B0-----:R-:W-:-:S02]  /*01e0*/  IMAD.WIDE R12, R13, 0x4, R10 ;  /* 0x000000040d0c7825 */ /* 0x001fc400078e020a */
[----:B------:R-:W4:Y:S02]  /*01f0*/  LDG.E R21, desc[UR4][R20.64] ;  /* 0x0000000414157981 */ /* 0x000f24000c1e1900 */
[C---:B------:R-:W-:Y:S02]  /*0200*/  IMAD.WIDE R14, R25.reuse, 0x4, R10 ;  /* 0x00000004190e7825 */ /* 0x040fe400078e020a */
[----:B------:R-:W5:Y:S02]  /*0210*/  LDG.E R13, desc[UR4][R12.64] ;  /* 0x000000040c0d7981 */ /* 0x000f64000c1e1900 */
[--C-:B------:R-:W-:Y:S02]  /*0220*/  IMAD.WIDE R4, R25, 0x4, R6.reuse ;  /* 0x0000000419047825 */ /* 0x100fe400078e0206 */
[----:B------:R-:W5:Y:S02]  /*0230*/  LDG.E R14, desc[UR4][R14.64] ;  /* 0x000000040e0e7981 */ /* 0x000f64000c1e1900 */
[----:B------:R-:W-:-:S04]  /*0240*/  IMAD.WIDE R6, R17, 0x4, R6 ;  /* 0x0000000411067825 */ /* 0x000fc800078e0206 */
[----:B------:R-:W-:Y:S02]  /*0250*/  IMAD.WIDE R10, R17, 0x4, R10 ;  /* 0x00000004110a7825 */ /* 0x000fe400078e020a */
[----:B------:R-:W3:Y:S04]  /*0260*/  LDG.E R17, desc[UR4][R4.64] ;  /* 0x0000000404117981 */ /* 0x000ee8000c1e1900 */
[----:B------:R-:W3:Y:S04]  /*0270*/  LDG.E R6, desc[UR4][R6.64] ;  /* 0x0000000406067981 */ /* 0x000ee8000c1e1900 */
[----:B------:R-:W3:Y:S01]  /*0280*/  LDG.E R11, desc[UR4][R10.64] ;  /* 0x000000040a0b7981 */ /* 0x000ee2000c1e1900 */
[----:B------:R-:W-:Y:S01]  /*0290*/  BSSY.RECONVERGENT B0, `(.L_x_0) ;  /* 0x000001f000007945 */ /* 0x000fe20003800200 */
[----:B--2---:R-:W-:Y:S01]  /*02a0*/  FADD R19, R19, -R0 ;  /* 0x8000000013137221 */ /* 0x004fe20000000000 */
[----:B----4-:R-:W-:Y:S01]  /*02b0*/  FADD R21, -R0, R21 ;  /* 0x0000001500157221 */ /* 0x010fe20000000100 */
[----:B-----5:R-:W-:-:S04]  /*02c0*/  FADD R16, R13, -R14 ;  /* 0x8000000e0d107221 */ /* 0x020fc80000000000 */
[----:B------:R-:W-:Y:S01]  /*02d0*/  FMUL R22, R16, R21 ;  /* 0x0000001510167220 */ /* 0x000fe20000400000 */
[----:B---3--:R-:W-:Y:S01]  /*02e0*/  FADD R12, R2, -R17 ;  /* 0x80000011020c7221 */ /* 0x008fe20000000000 */
[----:B------:R-:W-:Y:S01]  /*02f0*/  FADD R18, -R17, R6 ;  /* 0x0000000611127221 */ /* 0x000fe20000000100 */
[----:B------:R-:W-:-:S03]  /*0300*/  FADD R20, -R14, R11 ;  /* 0x0000000b0e147221 */ /* 0x000fc60000000100 */
[----:B------:R-:W-:Y:S01]  /*0310*/  FMUL R5, R16, R18 ;  /* 0x0000001210057220 */ /* 0x000fe20000400000 */
[CC--:B------:R-:W-:Y:S01]  /*0320*/  FFMA R4, R19.reuse, R20.reuse, -R22 ;  /* 0x0000001413047223 */ /* 0x0c0fe20000000816 */
[C---:B------:R-:W-:Y:S02]  /*0330*/  FMUL R6, R12.reuse, R21 ;  /* 0x000000150c067220 */ /* 0x040fe40000400000 */
[----:B------:R-:W-:Y:S01]  /*0340*/  FFMA R3, R12, R20, -R5 ;  /* 0x000000140c037223 */ /* 0x000fe20000000805 */
[----:B------:R-:W-:Y:S01]  /*0350*/  FMUL R2, R4, R4 ;  /* 0x0000000404027220 */ /* 0x000fe20000400000 */
[----:B------:R-:W-:-:S03]  /*0360*/  FFMA R5, R19, R18, -R6 ;  /* 0x0000001213057223 */ /* 0x000fc60000000806 */
[----:B------:R-:W-:-:S04]  /*0370*/  FFMA R2, R3, R3, R2 ;  /* 0x0000000303027223 */ /* 0x000fc80000000002 */
[----:B------:R-:W-:-:S05]  /*0380*/  FFMA R2, R5, R5, R2 ;  /* 0x0000000505027223 */ /* 0x000fca0000000002 */
[----:B------:R-:W-:Y:S01]  /*0390*/  IADD3 R6, PT, PT, R2, -0xd000000, RZ ;  /* 0xf300000002067810 */ /* 0x000fe20007ffe0ff */
[----:B------:R0:W1:Y:S03]  /*03a0*/  MUFU.RSQ R7, R2 ;  /* 0x0000000200077308 */ /* 0x0000660000001400 */
[----:B------:R-:W-:Y:S01]  /*03b0*/  ISETP.GT.U32.AND P0, PT, R6, 0x727fffff, PT ;  /* 0x727fffff0600780c */ /* 0x000fe20003f04070 */
[----:B------:R-:W-:-:S04]  /*03c0*/  FMUL R17, R17, R4 ;  /* 0x0000000411117220 */ /* 0x000fc80000400000 */
[----:B------:R-:W-:-:S04]  /*03d0*/  FFMA R17, R0, R3, -R17 ;  /* 0x0000000300117223 */ /* 0x000fc80000000811 */
[----:B------:R-:W-:-:S04]  /*03e0*/  FFMA R14, R14, R5, R17 ;  /* 0x000000050e0e7223 */ /* 0x000fc80000000011 */
[----:B0-----:R-:W-:Y:S05]  /*03f0*/  @!P0 BRA `(.L_x_1) ;  /* 0x0000000000108947 */ /* 0x001fea0003800000 */
[----:B------:R-:W-:-:S07]  /*0400*/  MOV R12, 0x420 ;  /* 0x00000420000c7802 */ /* 0x000fce0000000f00 */
[----:B-1----:R-:W-:Y:S05]  /*0410*/  CALL.REL.NOINC `($__internal_0_$__cuda_sm20_sqrt_rn_f32_slowpath) ;  /* 0x0000000000a87944 */ /* 0x002fea0003c00000 */
[----:B------:R-:W-:Y:S01]  /*0420*/  MOV R7, R2 ;  /* 0x0000000200077202 */ /* 0x000fe20000000f00 */
[----:B------:R-:W-:Y:S06]  /*0430*/  BRA `(.L_x_2) ;  /* 0x0000000000107947 */ /* 0x000fec0003800000 */
.L_x_1:
[----:B-1----:R-:W-:Y:S01]  /*0440*/  FMUL.FTZ R11, R2, R7 ;  /* 0x00000007020b7220 */ /* 0x002fe20000410000 */
[----:B------:R-:W-:-:S03]  /*0450*/  FMUL.FTZ R7, R7, 0.5 ;  /* 0x3f00000007077820 */ /* 0x000fc60000410000 */
[----:B------:R-:W-:-:S04]  /*0460*/  FFMA R2, -R11, R11, R2 ;  /* 0x0000000b0b027223 */ /* 0x000fc80000000102 */
[----:B------:R-:W-:-:S07]  /*0470*/  FFMA R7, R2, R7, R11 ;  /* 0x0000000702077223 */ /* 0x000fce000000000b */
.L_x_2:
[----:B------:R-:W-:Y:S05]  /*0480*/  BSYNC.RECONVERGENT B0 ;  /* 0x0000000000007941 */ /* 0x000fea0003800200 */
.L_x_0:
[----:B------:R-:W0:Y:S08]  /*0490*/  LDC.64 R16, c[0x0][0x388] ;  /* 0x0000e200ff107b82 */ /* 0x000e300000000a00 */
[----:B------:R-:W1:Y:S08]  /*04a0*/  LDC.64 R12, c[0x0][0x380] ;  /* 0x0000e000ff0c7b82 */ /* 0x000e700000000a00 */
[----:B------:R-:W2:Y:S01]  /*04b0*/  LDC.64 R18, c[0x0][0x390] ;  /* 0x0000e400ff127b82 */ /* 0x000ea20000000a00 */
[C---:B0-----:R-:W-:Y:S01]  /*04c0*/  IMAD.WIDE.U32 R16, R9.reuse, 0x4, R16 ;  /* 0x0000000409107825 */ /* 0x041fe200078e0010 */
[----:B------:R-:W0:Y:S06]  /*04d0*/  MUFU.RCP R2, R7 ;  /* 0x0000000700027308 */ /* 0x000e2c0000001000 */
[----:B------:R-:W3:Y:S01]  /*04e0*/  LDC.64 R10, c[0x0][0x3a0] ;  /* 0x0000e800ff0a7b82 */ /* 0x000ee20000000a00 */
[----:B------:R-:W4:Y:S01]  /*04f0*/  LDG.E R17, desc[UR4][R16.64] ;  /* 0x0000000410117981 */ /* 0x000f22000c1e1900 */
[----:B-1----:R-:W-:-:S06]  /*0500*/  IMAD.WIDE.U32 R12, R9, 0x4, R12 ;  /* 0x00000004090c7825 */ /* 0x002fcc00078e000c */
[----:B------:R-:W5:Y:S01]  /*0510*/  LDG.E R12, desc[UR4][R12.64] ;  /* 0x000000040c0c7981 */ /* 0x000f62000c1e1900 */
[----:B--2---:R-:W-:-:S06]  /*0520*/  IMAD.WIDE.U32 R18, R9, 0x4, R18 ;  /* 0x0000000409127825 */ /* 0x004fcc00078e0012 */
[----:B------:R-:W2:Y:S01]  /*0530*/  LDG.E R18, desc[UR4][R18.64] ;  /* 0x0000000412127981 */ /* 0x000ea2000c1e1900 */
[----:B------:R-:W-:Y:S01]  /*0540*/  BSSY.RECONVERGENT B0, `(.L_x_3) ;  /* 0x0000012000007945 */ /* 0x000fe20003800200 */
[----:B---3--:R-:W-:-:S04]  /*0550*/  IMAD.WIDE R10, R8, 0x4, R10 ;  /* 0x00000004080a7825 */ /* 0x008fc800078e020a */
[----:B----4-:R-:W-:-:S04]  /*0560*/  FMUL R4, R4, R17 ;  /* 0x0000001104047220 */ /* 0x010fc80000400000 */
[----:B-----5:R-:W-:-:S04]  /*0570*/  FFMA R4, R3, R12, -R4 ;  /* 0x0000000c03047223 */ /* 0x020fc80000000804 */
[----:B--2---:R-:W-:-:S04]  /*0580*/  FFMA R5, R5, R18, R4 ;  /* 0x0000001205057223 */ /* 0x004fc80000000004 */
[----:B------:R-:W-:Y:S01]  /*0590*/  FADD R0, -R14, R5 ;  /* 0x000000050e007221 */ /* 0x000fe20000000100 */
[----:B0-----:R-:W-:-:S03]  /*05a0*/  FFMA R3, R2, -R7, 1 ;  /* 0x3f80000002037423 */ /* 0x001fc60000000807 */
[----:B------:R-:W0:Y:S01]  /*05b0*/  FCHK P0, |R0|, R7 ;  /* 0x0000000700007302 */ /* 0x000e220000000200 */
[----:B------:R-:W-:-:S04]  /*05c0*/  FFMA R3, R2, R3, R2 ;  /* 0x0000000302037223 */ /* 0x000fc80000000002 */
[----:B------:R-:W-:-:S04]  /*05d0*/  FFMA R2, |R0|, R3, RZ ;  /* 0x0000000300027223 */ /* 0x000fc800000002ff */
[----:B------:R-:W-:-:S04]  /*05e0*/  FFMA R4, R2, -R7, |R0| ;  /* 0x8000000702047223 */ /* 0x000fc80000000400 */
[----:B------:R-:W-:Y:S01]  /*05f0*/  FFMA R2, R3, R4, R2 ;  /* 0x0000000403027223 */ /* 0x000fe20000000002 */
[----:B0-----:R-:W-:Y:S06]  /*0600*/  @!P0 BRA `(.L_x_4) ;  /* 0x0000000000148947 */ /* 0x001fec0003800000 */
[----:B------:R-:W-:Y:S01]  /*0610*/  FADD R3, |R0|, -RZ ;  /* 0x800000ff00037221 */ /* 0x000fe20000000200 */
[----:B------:R-:W-:Y:S02]  /*0620*/  MOV R0, R7 ;  /* 0x0000000700007202 */ /* 0x000fe40000000f00 */
[----:B------:R-:W-:-:S07]  /*0630*/  MOV R2, 0x650 ;  /* 0x0000065000027802 */ /* 0x000fce0000000f00 */
[----:B------:R-:W-:Y:S05]  /*0640*/  CALL.REL.NOINC `($__internal_1_$__cuda_sm3x_div_rn_noftz_f32_slowpath) ;  /* 0x0000000000747944 */ /* 0x000fea0003c00000 */
[----:B------:R-:W-:-:S07]  /*0650*/  IMAD.MOV.U32 R2, RZ, RZ, R0 ;  /* 0x000000ffff027224 */ /* 0x000fce00078e0000 */
.L_x_4:
[----:B------:R-:W-:Y:S05]  /*0660*/  BSYNC.RECONVERGENT B0 ;  /* 0x0000000000007941 */ /* 0x000fea0003800200 */
.L_x_3:
[----:B------:R-:W0:Y:S02]  /*0670*/  LDCU UR6, c[0x0][0x3b0] ;  /* 0x00007600ff0677ac */ /* 0x000e240008000800 */
[----:B0-----:R-:W-:-:S04]  /*0680*/  FSETP.GEU.AND P0, PT, R2, UR6, PT ;  /* 0x0000000602007c0b */ /* 0x001fc8000bf0e000 */
[----:B------:R-:W-:-:S05]  /*0690*/  SEL R3, RZ, 0x1, P0 ;  /* 0x00000001ff037807 */ /* 0x000fca0000000000 */
[----:B------:R-:W-:Y:S01]  /*06a0*/  REDG.E.ADD.STRONG.GPU desc[UR4][R10.64], R3 ;  /* 0x000000030a00798e */ /* 0x000fe2000c12e104 */
[----:B------:R-:W-:Y:S05]  /*06b0*/  EXIT ;  /* 0x000000000000794d */ /* 0x000fea0003800000 */
        .weak           $__internal_0_$__cuda_sm20_sqrt_rn_f32_slowpath
        .type           $__internal_0_$__cuda_sm20_sqrt_rn_f32_slowpath,@function
        .size           $__internal_0_$__cuda_sm20_sqrt_rn_f32_slowpath,($__internal_1_$__cuda_sm3x_div_rn_noftz_f32_slowpath - $__internal_0_$__cuda_sm20_sqrt_rn_f32_slowpath)
$__internal_0_$__cuda_sm20_sqrt_rn_f32_slowpath:
[----:B------:R-:W-:-:S13]  /*06c0*/  LOP3.LUT P0, RZ, R2, 0x7fffffff, RZ, 0xc0, !PT ;  /* 0x7fffffff02ff7812 */ /* 0x000fda000780c0ff */
[----:B------:R-:W-:Y:S05]  /*06d0*/  @!P0 BRA `(.L_x_5) ;  /* 0x0000000000448947 */ /* 0x000fea0003800000 */
[----:B------:R-:W-:Y:S02]  /*06e0*/  FSETP.GEU.FTZ.AND P0, PT, R2, RZ, PT ;  /* 0x000000ff0200720b */ /* 0x000fe40003f1e000 */
[----:B------:R-:W-:-:S11]  /*06f0*/  MOV R0, R2 ;  /* 0x0000000200007202 */ /* 0x000fd60000000f00 */
[----:B------:R-:W-:Y:S01]  /*0700*/  @!P0 MOV R2, 0x7fffffff ;  /* 0x7fffffff00028802 */ /* 0x000fe20000000f00 */
[----:B------:R-:W-:Y:S06]  /*0710*/  @!P0 BRA `(.L_x_5) ;  /* 0x0000000000348947 */ /* 0x000fec0003800000 */
[----:B------:R-:W-:-:S13]  /*0720*/  FSETP.GTU.FTZ.AND P0, PT, |R0|, +INF , PT ;  /* 0x7f8000000000780b */ /* 0x000fda0003f1c200 */
[----:B------:R-:W-:Y:S01]  /*0730*/  @P0 FADD.FTZ R2, R0, 1 ;  /* 0x3f80000000020421 */ /* 0x000fe20000010000 */
[----:B------:R-:W-:Y:S06]  /*0740*/  @P0 BRA `(.L_x_5) ;  /* 0x0000000000280947 */ /* 0x000fec0003800000 */
[----:B------:R-:W-:-:S13]  /*0750*/  FSETP.NEU.FTZ.AND P0, PT, |R0|, +INF , PT ;  /* 0x7f8000000000780b */ /* 0x000fda0003f1d200 */
[----:B------:R-:W-:-:S04]  /*0760*/  @P0 FFMA R6, R0, 1.84467440737095516160e+19, RZ ;  /* 0x5f80000000060823 */ /* 0x000fc800000000ff */
[----:B------:R-:W0:Y:S02]  /*0770*/  @P0 MUFU.RSQ R7, R6 ;  /* 0x0000000600070308 */ /* 0x000e240000001400 */
[----:B0-----:R-:W-:Y:S01]  /*0780*/  @P0 FMUL.FTZ R11, R6, R7 ;  /* 0x00000007060b0220 */ /* 0x001fe20000410000 */
[----:B------:R-:W-:-:S03]  /*0790*/  @P0 FMUL.FTZ R7, R7, 0.5 ;  /* 0x3f00000007070820 */ /* 0x000fc60000410000 */
[----:B------:R-:W-:-:S04]  /*07a0*/  @P0 FADD.FTZ R2, -R11, -RZ ;  /* 0x800000ff0b020221 */ /* 0x000fc80000010100 */
[----:B------:R-:W-:Y:S01]  /*07b0*/  @P0 FFMA R10, R11, R2, R6 ;  /* 0x000000020b0a0223 */ /* 0x000fe20000000006 */
[----:B------:R-:W-:-:S03]  /*07c0*/  @!P0 IMAD.MOV.U32 R2, RZ, RZ, R0 ;  /* 0x000000ffff028224 */ /* 0x000fc600078e0000 */
[----:B------:R-:W-:-:S04]  /*07d0*/  @P0 FFMA R7, R10, R7, R11 ;  /* 0x000000070a070223 */ /* 0x000fc8000000000b */
[----:B------:R-:W-:-:S07]  /*07e0*/  @P0 FMUL.FTZ R2, R7, 2.3283064365386962891e-10 ;  /* 0x2f80000007020820 */ /* 0x000fce0000410000 */
.L_x_5:
[----:B------:R-:W-:Y:S01]  /*07f0*/  HFMA2 R7, -RZ, RZ, 0, 0 ;  /* 0x00000000ff077431 */ /* 0x000fe200000001ff */
[----:B------:R-:W-:-:S04]  /*0800*/  MOV R6, R12 ;  /* 0x0000000c00067202 */ /* 0x000fc80000000f00 */
[----:B------:R-:W-:Y:S05]  /*0810*/  RET.REL.NODEC R6 `(_ZN8vineslam4loopEPfS0_S0_PiS1_iif) ;  /* 0xfffffff406f87950 */ /* 0x000fea0003c3ffff */
        .weak           $__internal_1_$__cuda_sm3x_div_rn_noftz_f32_slowpath
        .type           $__internal_1_$__cuda_sm3x_div_rn_noftz_f32_slowpath,@function
        .size           $__internal_1_$__cuda_sm3x_div_rn_noftz_f32_slowpath,(.L_x_31 - $__internal_1_$__cuda_sm3x_div_rn_noftz_f32_slowpath)
$__internal_1_$__cuda_sm3x_div_rn_noftz_f32_slowpath:
[----:B------:R-:W-:Y:S01]  /*0820*/  SHF.R.U32.HI R5, RZ, 0x17, R0 ;  /* 0x00000017ff057819 */ /* 0x000fe20000011600 */
[----:B------:R-:W-:Y:S01]  /*0830*/  BSSY.RECONVERGENT B1, `(.L_x_6) ;  /* 0x0000062000017945 */ /* 0x000fe20003800200 */
[----:B------:R-:W-:Y:S02]  /*0840*/  SHF.R.U32.HI R4, RZ, 0x17, R3 ;  /* 0x00000017ff047819 */ /* 0x000fe40000011603 */
[----:B------:R-:W-:Y:S02]  /*0850*/  LOP3.LUT R15, R5, 0xff, RZ, 0xc0, !PT ;  /* 0x000000ff050f7812 */ /* 0x000fe400078ec0ff */
[----:B------:R-:W-:-:S03]  /*0860*/  LOP3.LUT R4, R4, 0xff, RZ, 0xc0, !PT ;  /* 0x000000ff04047812 */ /* 0x000fc600078ec0ff */
[----:B------:R-:W-:Y:S01]  /*0870*/  VIADD R7, R15, 0xffffffff ;  /* 0xffffffff0f077836 */ /* 0x000fe20000000000 */
[----:B------:R-:W-:-:S04]  /*0880*/  IADD3 R6, PT, PT, R4, -0x1, RZ ;  /* 0xffffffff04067810 */ /* 0x000fc80007ffe0ff */
[----:B------:R-:W-:-:S04]  /*0890*/  ISETP.GT.U32.AND P0, PT, R7, 0xfd, PT ;  /* 0x000000fd0700780c */ /* 0x000fc80003f04070 */
[----:B------:R-:W-:-:S13]  /*08a0*/  ISETP.GT.U32.OR P0, PT, R6, 0xfd, P0 ;  /* 0x000000fd0600780c */ /* 0x000fda0000704470 */
[----:B------:R-:W-:Y:S01]  /*08b0*/  @!P0 MOV R5, RZ ;  /* 0x000000ff00058202 */ /* 0x000fe20000000f00 */
[----:B------:R-:W-:Y:S06]  /*08c0*/  @!P0 BRA `(.L_x_7) ;  /* 0x00000000005c8947 */ /* 0x000fec0003800000 */
[----:B------:R-:W-:Y:S02]  /*08d0*/  FSETP.GTU.FTZ.AND P0, PT, |R3|, +INF , PT ;  /* 0x7f8000000300780b */ /* 0x000fe40003f1c200 */
[----:B------:R-:W-:-:S04]  /*08e0*/  FSETP.GTU.FTZ.AND P1, PT, |R0|, +INF , PT ;  /* 0x7f8000000000780b */ /* 0x000fc80003f3c200 */
[----:B------:R-:W-:-:S13]  /*08f0*/  PLOP3.LUT P0, PT, P0, P1, PT, 0xf8, 0x8f ;  /* 0x00000000008f781c */ /* 0x000fda0000703f70 */
[----:B------:R-:W-:Y:S05]  /*0900*/  @P0 BRA `(.L_x_8) ;  /* 0x00000004004c0947 */ /* 0x000fea0003800000 */
[----:B------:R-:W-:-:S13]  /*0910*/  LOP3.LUT P0, RZ, R0, 0x7fffffff, R3, 0xc8, !PT ;  /* 0x7fffffff00ff7812 */ /* 0x000fda000780c803 */
[----:B------:R-:W-:Y:S05]  /*0920*/  @!P0 BRA `(.L_x_9) ;  /* 0x00000004003c8947 */ /* 0x000fea0003800000 */
[C---:B------:R-:W-:Y:S02]  /*0930*/  FSETP.NEU.FTZ.AND P2, PT, |R3|.reuse, +INF , PT ;  /* 0x7f8000000300780b */ /* 0x040fe40003f5d200 */
[----:B------:R-:W-:Y:S02]  /*0940*/  FSETP.NEU.FTZ.AND P1, PT, |R0|, +INF , PT ;  /* 0x7f8000000000780b */ /* 0x000fe40003f3d200 */
[----:B------:R-:W-:-:S11]  /*0950*/  FSETP.NEU.FTZ.AND P0, PT, |R3|, +INF , PT ;  /* 0x7f8000000300780b */ /* 0x000fd60003f1d200 */
[----:B------:R-:W-:Y:S05]  /*0960*/  @!P1 BRA !P2, `(.L_x_9) ;  /* 0x00000004002c9947 */ /* 0x000fea0005000000 */
[----:B------:R-:W-:-:S04]  /*0970*/  LOP3.LUT P2, RZ, R3, 0x7fffffff, RZ, 0xc0, !PT ;  /* 0x7fffffff03ff7812 */ /* 0x000fc8000784c0ff */
[----:B------:R-:W-:-:S13]  /*0980*/  PLOP3.LUT P1, PT, P1, P2, PT, 0x2f, 0xf2 ;  /* 0x0000000000f2781c */ /* 0x000fda0000f24577 */
[----:B------:R-:W-:Y:S05]  /*0990*/  @P1 BRA `(.L_x_10) ;  /* 0x0000000400181947 */ /* 0x000fea0003800000 */
[----:B------:R-:W-:-:S04]  /*09a0*/  LOP3.LUT P1, RZ, R0, 0x7fffffff, RZ, 0xc0, !PT ;  /* 0x7fffffff00ff7812 */ /* 0x000fc8000782c0ff */
[----:B------:R-:W-:-:S13]  /*09b0*/  PLOP3.LUT P0, PT, P0, P1, PT, 0x2f, 0xf2 ;  /* 0x0000000000f2781c */ /* 0x000fda0000702577 */
[----:B------:R-:W-:Y:S05]  /*09c0*/  @P0 BRA `(.L_x_11) ;  /* 0x0000000400000947 */ /* 0x000fea0003800000 */
[----:B------:R-:W-:Y:S02]  /*09d0*/  ISETP.GE.AND P0, PT, R6, RZ, PT ;  /* 0x000000ff0600720c */ /* 0x000fe40003f06270 */
[----:B------:R-:W-:-:S11]  /*09e0*/  ISETP.GE.AND P1, PT, R7, RZ, PT ;  /* 0x000000ff0700720c */ /* 0x000fd60003f26270 */
[----:B------:R-:W-:Y:S01]  /*09f0*/  @P0 MOV R5, RZ ;  /* 0x000000ff00050202 */ /* 0x000fe20000000f00 */
[----:B------:R-:W-:Y:S02]  /*0a00*/  @!P0 IMAD.MOV.U32 R5, RZ, RZ, -0x40 ;  /* 0xffffffc0ff058424 */ /* 0x000fe400078e00ff */
[----:B------:R-:W-:Y:S01]  /*0a10*/  @!P0 FFMA R3, R3, 1.84467440737095516160e+19, RZ ;  /* 0x5f80000003038823 */ /* 0x000fe200000000ff */
[----:B------:R-:W-:Y:S02]  /*0a20*/  @!P1 FFMA R0, R0, 1.84467440737095516160e+19, RZ ;  /* 0x5f80000000009823 */ /* 0x000fe400000000ff */
[----:B------:R-:W-:-:S07]  /*0a30*/  @!P1 IADD3 R5, PT, PT, R5, 0x40, RZ ;  /* 0x0000004005059810 */ /* 0x000fce0007ffe0ff */
.L_x_7:
[----:B------:R-:W-:Y:S01]  /*0a40*/  LEA R7, R15, 0xc0800000, 0x17 ;  /* 0xc08000000f077811 */ /* 0x000fe200078eb8ff */
[----:B------:R-:W-:Y:S01]  /*0a50*/  BSSY.RECONVERGENT B2, `(.L_x_12) ;  /* 0x0000036000027945 */ /* 0x000fe20003800200 */
[----:B------:R-:W-:Y:S02]  /*0a60*/  IADD3 R4, PT, PT, R4, -0x7f, RZ ;  /* 0xffffff8104047810 */ /* 0x000fe40007ffe0ff */
[----:B------:R-:W-:-:S03]  /*0a70*/  IADD3 R7, PT, PT, -R7, R0, RZ ;  /* 0x0000000007077210 */ /* 0x000fc60007ffe1ff */
[C---:B------:R-:W-:Y:S01]  /*0a80*/  IMAD R0, R4.reuse, -0x800000, R3 ;  /* 0xff80000004007824 */ /* 0x040fe200078e0203 */
[----:B------:R-:W0:Y:S01]  /*0a90*/  MUFU.RCP R6, R7 ;  /* 0x0000000700067308 */ /* 0x000e220000001000 */
[----:B------:R-:W-:Y:S01]  /*0aa0*/  FADD.FTZ R9, -R7, -RZ ;  /* 0x800000ff07097221 */ /* 0x000fe20000010100 */
[----:B------:R-:W-:-:S05]  /*0ab0*/  IADD3 R4, PT, PT, R4, 0x7f, -R15 ;  /* 0x0000007f04047810 */ /* 0x000fca0007ffe80f */
[----:B------:R-:W-:Y:S02]  /*0ac0*/  IMAD.IADD R4, R4, 0x1, R5 ;  /* 0x0000000104047824 */ /* 0x000fe400078e0205 */
[----:B0-----:R-:W-:-:S04]  /*0ad0*/  FFMA R13, R6, R9, 1 ;  /* 0x3f800000060d7423 */ /* 0x001fc80000000009 */
[----:B------:R-:W-:-:S04]  /*0ae0*/  FFMA R8, R6, R13, R6 ;  /* 0x0000000d06087223 */ /* 0x000fc80000000006 */
[----:B------:R-:W-:-:S04]  /*0af0*/  FFMA R3, R0, R8, RZ ;  /* 0x0000000800037223 */ /* 0x000fc800000000ff */
[----:B------:R-:W-:-:S04]  /*0b00*/  FFMA R6, R9, R3, R0 ;  /* 0x0000000309067223 */ /* 0x000fc80000000000 */
[----:B------:R-:W-:-:S04]  /*0b10*/  FFMA R13, R8, R6, R3 ;  /* 0x00000006080d7223 */ /* 0x000fc80000000003 */
[----:B------:R-:W-:-:S04]  /*0b20*/  FFMA R6, R9, R13, R0 ;  /* 0x0000000d09067223 */ /* 0x000fc80000000000 */
[----:B------:R-:W-:-:S05]  /*0b30*/  FFMA R0, R8, R6, R13 ;  /* 0x0000000608007223 */ /* 0x000fca000000000d */
[----:B------:R-:W-:-:S04]  /*0b40*/  SHF.R.U32.HI R3, RZ, 0x17, R0 ;  /* 0x00000017ff037819 */ /* 0x000fc80000011600 */
[----:B------:R-:W-:-:S04]  /*0b50*/  LOP3.LUT R3, R3, 0xff, RZ, 0xc0, !PT ;  /* 0x000000ff03037812 */ /* 0x000fc800078ec0ff */
[----:B------:R-:W-:-:S04]  /*0b60*/  IADD3 R7, PT, PT, R3, R4, RZ ;  /* 0x0000000403077210 */ /* 0x000fc80007ffe0ff */
[----:B------:R-:W-:-:S04]  /*0b70*/  IADD3 R3, PT, PT, R7, -0x1, RZ ;  /* 0xffffffff07037810 */ /* 0x000fc80007ffe0ff */
[----:B------:R-:W-:-:S13]  /*0b80*/  ISETP.GE.U32.AND P0, PT, R3, 0xfe, PT ;  /* 0x000000fe0300780c */ /* 0x000fda0003f06070 */
[----:B------:R-:W-:Y:S05]  /*0b90*/  @!P0 BRA `(.L_x_13) ;  /* 0x0000000000808947 */ /* 0x000fea0003800000 */
[----:B------:R-:W-:-:S13]  /*0ba0*/  ISETP.GT.AND P0, PT, R7, 0xfe, PT ;  /* 0x000000fe0700780c */ /* 0x000fda0003f04270 */
[----:B------:R-:W-:Y:S05]  /*0bb0*/  @P0 BRA `(.L_x_14) ;  /* 0x00000000006c0947 */ /* 0x000fea0003800000 */
[----:B------:R-:W-:-:S13]  /*0bc0*/  ISETP.GE.AND P0, PT, R7, 0x1, PT ;  /* 0x000000010700780c */ /* 0x000fda0003f06270 */
[----:B------:R-:W-:Y:S05]  /*0bd0*/  @P0 BRA `(.L_x_15) ;  /* 0x0000000000740947 */ /* 0x000fea0003800000 */
[----:B------:R-:W-:Y:S02]  /*0be0*/  ISETP.GE.AND P0, PT, R7, -0x18, PT ;  /* 0xffffffe80700780c */ /* 0x000fe40003f06270 */
[----:B------:R-:W-:-:S11]  /*0bf0*/  LOP3.LUT R0, R0, 0x80000000, RZ, 0xc0, !PT ;  /* 0x8000000000007812 */ /* 0x000fd600078ec0ff */
[----:B------:R-:W-:Y:S05]  /*0c00*/  @!P0 BRA `(.L_x_15) ;  /* 0x0000000000688947 */ /* 0x000fea0003800000 */
[CCC-:B------:R-:W-:Y:S01]  /*0c10*/  FFMA.RZ R3, R8.reuse, R6.reuse, R13.reuse ;  /* 0x0000000608037223 */ /* 0x1c0fe2000000c00d */
[CCC-:B------:R-:W-:Y:S01]  /*0c20*/  FFMA.RM R4, R8.reuse, R6.reuse, R13.reuse ;  /* 0x0000000608047223 */ /* 0x1c0fe2000000400d */
[C---:B------:R-:W-:Y:S02]  /*0c30*/  ISETP.NE.AND P2, PT, R7.reuse, RZ, PT ;  /* 0x000000ff0700720c */ /* 0x040fe40003f45270 */
[----:B------:R-:W-:Y:S02]  /*0c40*/  ISETP.NE.AND P1, PT, R7, RZ, PT ;  /* 0x000000ff0700720c */ /* 0x000fe40003f25270 */
[----:B------:R-:W-:Y:S01]  /*0c50*/  LOP3.LUT R5, R3, 0x7fffff, RZ, 0xc0, !PT ;  /* 0x007fffff03057812 */ /* 0x000fe200078ec0ff */
[----:B------:R-:W-:Y:S01]  /*0c60*/  FFMA.RP R3, R8, R6, R13 ;  /* 0x0000000608037223 */ /* 0x000fe2000000800d */
[----:B------:R-:W-:Y:S01]  /*0c70*/  IADD3 R6, PT, PT, R7, 0x20, RZ ;  /* 0x0000002007067810 */ /* 0x000fe20007ffe0ff */
[----:B------:R-:W-:Y:S01]  /*0c80*/  IMAD.MOV R7, RZ, RZ, -R7 ;  /* 0x000000ffff077224 */ /* 0x000fe200078e0a07 */
[----:B------:R-:W-:-:S02]  /*0c90*/  LOP3.LUT R5, R5, 0x800000, RZ, 0xfc, !PT ;  /* 0x0080000005057812 */ /* 0x000fc400078efcff */
[----:B------:R-:W-:Y:S02]  /*0ca0*/  FSETP.NEU.FTZ.AND P0, PT, R3, R4, PT ;  /* 0x000000040300720b */ /* 0x000fe40003f1d000 */
[----:B------:R-:W-:Y:S02]  /*0cb0*/  SHF.L.U32 R6, R5, R6, RZ ;  /* 0x0000000605067219 */ /* 0x000fe400000006ff */
[----:B------:R-:W-:Y:S02]  /*0cc0*/  SEL R4, R7, RZ, P2 ;  /* 0x000000ff07047207 */ /* 0x000fe40001000000 */
[----:B------:R-:W-:Y:S02]  /*0cd0*/  ISETP.NE.AND P1, PT, R6, RZ, P1 ;  /* 0x000000ff0600720c */ /* 0x000fe40000f25270 */
[----:B------:R-:W-:Y:S02]  /*0ce0*/  SHF.R.U32.HI R4, RZ, R4, R5 ;  /* 0x00000004ff047219 */ /* 0x000fe40000011605 */
[----:B------:R-:W-:-:S02]  /*0cf0*/  PLOP3.LUT P0, PT, P0, P1, PT, 0xf8, 0x8f ;  /* 0x00000000008f781c */ /* 0x000fc40000703f70 */
[----:B------:R-:W-:Y:S02]  /*0d00*/  SHF.R.U32.HI R6, RZ, 0x1, R4 ;  /* 0x00000001ff067819 */ /* 0x000fe40000011604 */
[----:B------:R-:W-:-:S04]  /*0d10*/  SEL R3, RZ, 0x1, !P0 ;  /* 0x00000001ff037807 */ /* 0x000fc80004000000 */
[----:B------:R-:W-:-:S04]  /*0d20*/  LOP3.LUT R3, R3, 0x1, R6, 0xf8, !PT ;  /* 0x0000000103037812 */ /* 0x000fc800078ef806 */
[----:B------:R-:W-:-:S04]  /*0d30*/  LOP3.LUT R3, R3, R4, RZ, 0xc0, !PT ;  /* 0x0000000403037212 */ /* 0x000fc800078ec0ff */
[----:B------:R-:W-:-:S04]  /*0d40*/  IADD3 R3, PT, PT, R6, R3, RZ ;  /* 0x0000000306037210 */ /* 0x000fc80007ffe0ff */
[----:B------:R-:W-:Y:S01]  /*0d50*/  LOP3.LUT R0, R3, R0, RZ, 0xfc, !PT ;  /* 0x0000000003007212 */ /* 0x000fe200078efcff */
[----:B------:R-:W-:Y:S06]  /*0d60*/  BRA `(.L_x_15) ;  /* 0x0000000000107947 */ /* 0x000fec0003800000 */
.L_x_14:
[----:B------:R-:W-:-:S04]  /*0d70*/  LOP3.LUT R0, R0, 0x80000000, RZ, 0xc0, !PT ;  /* 0x8000000000007812 */ /* 0x000fc800078ec0ff */
[----:B------:R-:W-:Y:S01]  /*0d80*/  LOP3.LUT R0, R0, 0x7f800000, RZ, 0xfc, !PT ;  /* 0x7f80000000007812 */ /* 0x000fe200078efcff */
[----:B------:R-:W-:Y:S06]  /*0d90*/  BRA `(.L_x_15) ;  /* 0x0000000000047947 */ /* 0x000fec0003800000 */
.L_x_13:
[----:B------:R-:W-:-:S07]  /*0da0*/  LEA R0, R4, R0, 0x17 ;  /* 0x0000000004007211 */ /* 0x000fce00078eb8ff */
.L_x_15:
[----:B------:R-:W-:Y:S05]  /*0db0*/  BSYNC.RECONVERGENT B2 ;  /* 0x0000000000027941 */ /* 0x000fea0003800200 */
.L_x_12:
[----:B------:R-:W-:Y:S05]  /*0dc0*/  BRA `(.L_x_16) ;  /* 0x0000000000207947 */ /* 0x000fea0003800000 */
.L_x_11:
[----:B------:R-:W-:-:S04]  /*0dd0*/  LOP3.LUT R0, R0, 0x80000000, R3, 0x48, !PT ;  /* 0x8000000000007812 */ /* 0x000fc800078e4803 */
[----:B------:R-:W-:Y:S01]  /*0de0*/  LOP3.LUT R0, R0, 0x7f800000, RZ, 0xfc, !PT ;  /* 0x7f80000000007812 */ /* 0x000fe200078efcff */
[----:B------:R-:W-:Y:S06]  /*0df0*/  BRA `(.L_x_16) ;  /* 0x0000000000147947 */ /* 0x000fec0003800000 */
.L_x_10:
[----:B------:R-:W-:Y:S01]  /*0e00*/  LOP3.LUT R0, R0, 0x80000000, R3, 0x48, !PT ;  /* 0x8000000000007812 */ /* 0x000fe200078e4803 */
[----:B------:R-:W-:Y:S06]  /*0e10*/  BRA `(.L_x_16) ;  /* 0x00000000000c7947 */ /* 0x000fec0003800000 */
.L_x_9:
[----:B------:R-:W0:Y:S01]  /*0e20*/  MUFU.RSQ R0, -QNAN ;  /* 0xffc0000000007908 */ /* 0x000e220000001400 */
[----:B------:R-:W-:Y:S05]  /*0e30*/  BRA `(.L_x_16) ;  /* 0x0000000000047947 */ /* 0x000fea0003800000 */
.L_x_8:
[----:B------:R-:W-:-:S07]  /*0e40*/  FADD.FTZ R0, R3, R0 ;  /* 0x0000000003007221 */ /* 0x000fce0000010000 */
.L_x_16:
[----:B------:R-:W-:Y:S05]  /*0e50*/  BSYNC.RECONVERGENT B1 ;  /* 0x0000000000017941 */ /* 0x000fea0003800200 */
.L_x_6:
[----:B------:R-:W-:-:S04]  /*0e60*/  HFMA2 R3, -RZ, RZ, 0, 0 ;  /* 0x00000000ff037431 */ /* 0x000fc800000001ff */
[----:B0-----:R-:W-:Y:S05]  /*0e70*/  RET.REL.NODEC R2 `(_ZN8vineslam4loopEPfS0_S0_PiS1_iif) ;  /* 0xfffffff002607950 */ /* 0x001fea0003c3ffff */
.L_x_17:
[----:B------:R-:W-:-:S00]  /*0e80*/  BRA `(.L_x_17) ;  /* 0xfffffffc00fc7947 */ /* 0x000fc0000383ffff */
[----:B------:R-:W-:-:S00]  /*0e90*/  NOP ;  /* 0x0000000000007918 */ /* 0x000fc00000000000 */
        /* <DEDUP_REMOVED lines=14> */
.L_x_31:


//--------------------- .text._ZN8vineslam23generate_random_numbersEPiii --------------------------
	.section	.text._ZN8vineslam23generate_random_numbersEPiii,"ax",@progbits
	.align	128
        .global         _ZN8vineslam23generate_random_numbersEPiii
        .type           _ZN8vineslam23generate_random_numbersEPiii,@function
        .size           _ZN8vineslam23generate_random_numbersEPiii,(.L_x_33 - _ZN8vineslam23generate_random_numbersEPiii)
        .other          _ZN8vineslam23generate_random_numbersEPiii,@"STO_CUDA_ENTRY STV_DEFAULT"
_ZN8vineslam23generate_random_numbersEPiii:
.text._ZN8vineslam23generate_random_numbersEPiii:
[----:B------:R-:W0:Y:S01]  /*0000*/  LDC R1, c[0x0][0x37c] ;  /* 0x0000df00ff017b82 */ /* 0x000e220000000800 */
[----:B------:R-:W1:Y:S07]  /*0010*/  S2R R10, SR_TID.X ;  /* 0x00000000000a7919 */ /* 0x000e6e0000002100 */
[----:B------:R-:W1:Y:S01]  /*0020*/  S2UR UR4, SR_CTAID.X ;  /* 0x00000000000479c3 */ /* 0x000e620000002500 */
[----:B------:R-:W2:Y:S01]  /*0030*/  LDCU UR5, c[0x0][0x388] ;  /* 0x00007100ff0577ac */ /* 0x000ea20008000800 */
[----:B0-----:R-:W-:-:S06]  /*0040*/  VIADD R1, R1, 0xffffffd0 ;  /* 0xffffffd001017836 */ /* 0x001fcc0000000000 */
[----:B------:R-:W1:Y:S02]  /*0050*/  LDC R3, c[0x0][0x360] ;  /* 0x0000d800ff037b82 */ /* 0x000e640000000800 */
[----:B-1----:R-:W-:-:S05]  /*0060*/  IMAD R10, R3, UR4, R10 ;  /* 0x00000004030a7c24 */ /* 0x002fca000f8e020a */
[----:B--2---:R-:W-:-:S13]  /*0070*/  ISETP.GE.AND P0, PT, R10, UR5, PT ;  /* 0x000000050a007c0c */ /* 0x004fda000bf06270 */
[----:B------:R-:W-:Y:S05]  /*0080*/  @P0 EXIT ;  /* 0x000000000000094d */ /* 0x000fea0003800000 */
[----:B------:R-:W-:-:S06]  /*0090*/  CS2R R2, SR_CLOCKLO ;  /* 0x0000000000027805 */ /* 0x000fcc0000015000 */
[----:B------:R-:W-:Y:S01]  /*00a0*/  LOP3.LUT R0, R3, 0xf7dcefdd, RZ, 0x3c, !PT ;  /* 0xf7dcefdd03007812 */ /* 0x000fe200078e3cff */
[----:B------:R-:W0:Y:S01]  /*00b0*/  LDCU.64 UR6, c[0x0][0x358] ;  /* 0x00006b00ff0677ac */ /* 0x000e220008000a00 */
[----:B------:R-:W-:Y:S01]  /*00c0*/  LOP3.LUT R2, R2, 0xaad26b49, RZ, 0x3c, !PT ;  /* 0xaad26b4902027812 */ /* 0x000fe200078e3cff */
[----:B------:R-:W-:Y:S01]  /*00d0*/  BSSY.RECONVERGENT B0, `(.L_x_18) ;  /* 0x000025d000007945 */ /* 0x000fe20003800200 */
[----:B------:R-:W-:Y:S01]  /*00e0*/  ISETP.NE.AND P0, PT, R10, RZ, PT ;  /* 0x000000ff0a00720c */ /* 0x000fe20003f05270 */
[----:B------:R-:W-:Y:S02]  /*00f0*/  IMAD R0, R0, -0x658354e5, RZ ;  /* 0x9a7cab1b00007824 */ /* 0x000fe400078e02ff */
[----:B------:R-:W-:Y:S02]  /*0100*/  IMAD R3, R2, 0x4182bed5, RZ ;  /* 0x4182bed502037824 */ /* 0x000fe400078e02ff */
[C---:B------:R-:W-:Y:S01]  /*0110*/  VIADD R7, R0.reuse, 0x1f123bb5 ;  /* 0x1f123bb500077836 */ /* 0x040fe20000000000 */
[----:B------:R-:W-:Y:S01]  /*0120*/  LOP3.LUT R4, R0, 0x5491333, RZ, 0x3c, !PT ;  /* 0x0549133300047812 */ /* 0x000fe200078e3cff */
[C---:B------:R-:W-:Y:S01]  /*0130*/  VIADD R5, R3.reuse, 0x583f19 ;  /* 0x00583f1903057836 */ /* 0x040fe20000000000 */
[----:B------:R-:W-:-:S02]  /*0140*/  IADD3 R2, PT, PT, R3, 0x64f0c9, R0 ;  /* 0x0064f0c903027810 */ /* 0x000fc40007ffe000 */
[C---:B------:R-:W-:Y:S01]  /*0150*/  LOP3.LUT R6, R3.reuse, 0x159a55e5, RZ, 0x3c, !PT ;  /* 0x159a55e503067812 */ /* 0x040fe200078e3cff */
[----:B------:R-:W-:Y:S01]  /*0160*/  VIADD R3, R3, 0x75bcd15 ;  /* 0x075bcd1503037836 */ /* 0x000fe20000000000 */
[----:B------:R1:W-:Y:S01]  /*0170*/  STL.64 [R1+0x10], R4 ;  /* 0x0000100401007387 */ /* 0x0003e20000100a00 */
[----:B------:R-:W-:-:S03]  /*0180*/  SHF.R.S32.HI R0, RZ, 0x1f, R10 ;  /* 0x0000001fff007819 */ /* 0x000fc6000001140a */
[----:B------:R1:W-:Y:S04]  /*0190*/  STL.64 [R1+0x8], R6 ;  /* 0x0000080601007387 */ /* 0x0003e80000100a00 */
[----:B------:R1:W-:Y:S01]  /*01a0*/  STL.64 [R1], R2 ;  /* 0x0000000201007387 */ /* 0x0003e20000100a00 */
[----:B0-----:R-:W-:Y:S05]  /*01b0*/  @!P0 BRA `(.L_x_19) ;  /* 0x0000002400388947 */ /* 0x001fea0003800000 */
[----:B------:R-:W-:Y:S02]  /*01c0*/  IMAD.MOV.U32 R14, RZ, RZ, R0 ;  /* 0x000000ffff0e7224 */ /* 0x000fe400078e0000 */
[----:B------:R-:W-:Y:S02]  /*01d0*/  IMAD.MOV.U32 R12, RZ, RZ, RZ ;  /* 0x000000ffff0c7224 */ /* 0x000fe400078e00ff */
[----:B------:R-:W-:-:S07]  /*01e0*/  IMAD.MOV.U32 R11, RZ, RZ, R10 ;  /* 0x000000ffff0b7224 */ /* 0x000fce00078e000a */
.L_x_28:
[----:B------:R-:W-:Y:S01]  /*01f0*/  LOP3.LUT R0, R11, 0x3, RZ, 0xc0, !PT ;  /* 0x000000030b007812 */ /* 0x000fe200078ec0ff */
[----:B------:R-:W-:Y:S03]  /*0200*/  BSSY.RECONVERGENT B1, `(.L_x_20) ;  /* 0x0000243000017945 */ /* 0x000fe60003800200 */
[----:B------:R-:W-:-:S04]  /*0210*/  ISETP.NE.U32.AND P0, PT, R0, RZ, PT ;  /* 0x000000ff0000720c */ /* 0x000fc80003f05070 */
[----:B------:R-:W-:-:S13]  /*0220*/  ISETP.NE.AND.EX P0, PT, RZ, RZ, PT, P0 ;  /* 0x000000ffff00720c */ /* 0x000fda0003f05300 */
[----:B0-----:R-:W-:Y:S05]  /*0230*/  @!P0 BRA `(.L_x_21) ;  /* 0x0000002000fc8947 */ /* 0x001fea0003800000 */
[----:B------:R-:W0:Y:S01]  /*0240*/  LDC.64 R8, c[0x4][RZ] ;  /* 0x01000000ff087b82 */ /* 0x000e220000000a00 */
[----:B------:R-:W-:Y:S01]  /*0250*/  IMAD.MOV.U32 R0, RZ, RZ, RZ ;  /* 0x000000ffff007224 */ /* 0x000fe200078e00ff */
[----:B-1----:R-:W-:Y:S02]  /*0260*/  CS2R R4, SRZ ;  /* 0x0000000000047805 */ /* 0x002fe4000001ff00 */
[----:B------:R-:W-:Y:S01]  /*0270*/  CS2R R6, SRZ ;  /* 0x0000000000067805 */ /* 0x000fe2000001ff00 */
[----:B------:R-:W-:Y:S02]  /*0280*/  IMAD.MOV.U32 R3, RZ, RZ, RZ ;  /* 0x000000ffff037224 */ /* 0x000fe400078e00ff */
[----:B0-----:R-:W-:-:S07]  /*0290*/  IMAD.WIDE.U32 R8, R12, 0xc80, R8 ;  /* 0x00000c800c087825 */ /* 0x001fce00078e0008 */
.L_x_23:
[----:B------:R-:W-:-:S06]  /*02a0*/  IMAD R13, R0, 0x4, R1 ;  /* 0x00000004000d7824 */ /* 0x000fcc00078e0201 */
[----:B------:R-:W5:Y:S01]  /*02b0*/  LDL R13, [R13+0x4] ;  /* 0x000004000d0d7983 */ /* 0x000f620000100800 */
[----:B------:R-:W-:-:S05]  /*02c0*/  UMOV UR4, URZ ;  /* 0x000000ff00047c82 */ /* 0x000fca0008000000 */
.L_x_22:
[----:B-----5:R-:W-:Y:S01]  /*02d0*/  SHF.R.U32.HI R21, RZ, UR4, R13 ;  /* 0x00000004ff157c19 */ /* 0x020fe2000801160d */
[----:B------:R-:W-:-:S03]  /*02e0*/  IMAD.SHL.U32 R15, R0, 0x20, RZ ;  /* 0x00000020000f7824 */ /* 0x000fc600078e00ff */
[----:B------:R-:W-:Y:S01]  /*02f0*/  LOP3.LUT R16, R21, 0x1, RZ, 0xc0, !PT ;  /* 0x0000000115107812 */ /* 0x000fe200078ec0ff */
[----:B------:R-:W-:-:S03]  /*0300*/  VIADD R15, R15, UR4 ;  /* 0x000000040f0f7c36 */ /* 0x000fc60008000000 */
[----:B------:R-:W-:Y:S01]  /*0310*/  ISETP.NE.U32.AND P0, PT, R16, 0x1, PT ;  /* 0x000000011000780c */ /* 0x000fe20003f05070 */
[----:B------:R-:W-:-:S03]  /*0320*/  IMAD R15, R15, 0x5, RZ ;  /* 0x000000050f0f7824 */ /* 0x000fc600078e02ff */
[----:B------:R-:W-:Y:S01]  /*0330*/  R2P PR, R21, 0x7e ;  /* 0x0000007e15007804 */ /* 0x000fe20000000000 */
[----:B------:R-:W-:-:S08]  /*0340*/  IMAD.WIDE.U32 R16, R15, 0x4, R8 ;  /* 0x000000040f107825 */ /* 0x000fd000078e0008 */
[----:B------:R-:W2:Y:S04]  /*0350*/  @!P0 LDG.E R20, desc[UR6][R16.64+0x10] ;  /* 0x0000100610148981 */ /* 0x000ea8000c1e1900 */
[----:B------:R-:W3:Y:S04]  /*0360*/  @P1 LDG.E R22, desc[UR6][R16.64+0x24] ;  /* 0x0000240610161981 */ /* 0x000ee8000c1e1900 */
[----:B------:R-:W4:Y:S04]  /*0370*/  @P2 LDG.E R24, desc[UR6][R16.64+0x38] ;  /* 0x0000380610182981 */ /* 0x000f28000c1e1900 */
[----:B------:R-:W4:Y:S04]  /*0380*/  @P3 LDG.E R26, desc[UR6][R16.64+0x4c] ;  /* 0x00004c06101a3981 */ /* 0x000f28000c1e1900 */
[----:B------:R-:W4:Y:S04]  /*0390*/  @P4 LDG.E R28, desc[UR6][R16.64+0x60] ;  /* 0x00006006101c4981 */ /* 0x000f28000c1e1900 */
[----:B------:R-:W4:Y:S04]  /*03a0*/  @!P0 LDG.E R18, desc[UR6][R16.64] ;  /* 0x0000000610128981 */ /* 0x000f28000c1e1900 */
[----:B------:R-:W4:Y:S04]  /*03b0*/  @!P0 LDG.E R15, desc[UR6][R16.64+0x4] ;  /* 0x00000406100f8981 */ /* 0x000f28000c1e1900 */
[----:B------:R-:W4:Y:S04]  /*03c0*/  @P5 LDG.E R19, desc[UR6][R16.64+0x74] ;  /* 0x0000740610135981 */ /* 0x000f28000c1e1900 */
[----:B------:R-:W4:Y:S04]  /*03d0*/  @P1 LDG.E R23, desc[UR6][R16.64+0x20] ;  /* 0x0000200610171981 */ /* 0x000f28000c1e1900 */
[----:B------:R-:W4:Y:S01]  /*03e0*/  @P3 LDG.E R25, desc[UR6][R16.64+0x48] ;  /* 0x0000480610193981 */ /* 0x000f22000c1e1900 */
[----:B--2---:R-:W-:-:S03]  /*03f0*/  @!P0 LOP3.LUT R5, R5, R20, RZ, 0x3c, !PT ;  /* 0x0000001405058212 */ /* 0x004fc600078e3cff */
[----:B------:R-:W2:Y:S01]  /*0400*/  @P1 LDG.E R20, desc[UR6][R16.64+0x14] ;  /* 0x0000140610141981 */ /* 0x000ea2000c1e1900 */
[----:B---3--:R-:W-:-:S03]  /*0410*/  @P1 LOP3.LUT R5, R5, R22, RZ, 0x3c, !PT ;  /* 0x0000001605051212 */ /* 0x008fc600078e3cff */
[----:B------:R-:W3:Y:S01]  /*0420*/  @P1 LDG.E R22, desc[UR6][R16.64+0x1c] ;  /* 0x00001c0610161981 */ /* 0x000ee2000c1e1900 */
[----:B----4-:R-:W-:-:S03]  /*0430*/  @P2 LOP3.LUT R5, R5, R24, RZ, 0x3c, !PT ;  /* 0x0000001805052212 */ /* 0x010fc600078e3cff */
[----:B------:R-:W4:Y:S01]  /*0440*/  @P2 LDG.E R24, desc[UR6][R16.64+0x28] ;  /* 0x0000280610182981 */ /* 0x000f22000c1e1900 */
[----:B------:R-:W-:-:S03]  /*0450*/  @P3 LOP3.LUT R5, R5, R26, RZ, 0x3c, !PT ;  /* 0x0000001a05053212 */ /* 0x000fc600078e3cff */
[----:B------:R-:W3:Y:S01]  /*0460*/  @P6 LDG.E R26, desc[UR6][R16.64+0x88] ;  /* 0x00008806101a6981 */ /* 0x000ee2000c1e1900 */
[----:B------:R-:W-:Y:S02]  /*0470*/  @P4 LOP3.LUT R5, R5, R28, RZ, 0x3c, !PT ;  /* 0x0000001c05054212 */ /* 0x000fe400078e3cff */
[----:B------:R-:W-:Y:S02]  /*0480*/  @!P0 LOP3.LUT R3, R3, R18, RZ, 0x3c, !PT ;  /* 0x0000001203038212 */ /* 0x000fe400078e3cff */
[----:B------:R-:W3:Y:S01]  /*0490*/  @!P0 LDG.E R18, desc[UR6][R16.64+0x8] ;  /* 0x0000080610128981 */ /* 0x000ee2000c1e1900 */
[----:B------:R-:W-:-:S03]  /*04a0*/  @!P0 LOP3.LUT R6, R6, R15, RZ, 0x3c, !PT ;  /* 0x0000000f06068212 */ /* 0x000fc600078e3cff */
[----:B------:R-:W3:Y:S01]  /*04b0*/  @!P0 LDG.E R15, desc[UR6][R16.64+0xc] ;  /* 0x00000c06100f8981 */ /* 0x000ee2000c1e1900 */
[----:B------:R-:W-:-:S03]  /*04c0*/  @P5 LOP3.LUT R5, R5, R19, RZ, 0x3c, !PT ;  /* 0x0000001305055212 */ /* 0x000fc600078e3cff */
[----:B------:R-:W3:Y:S01]  /*04d0*/  @P1 LDG.E R19, desc[UR6][R16.64+0x18] ;  /* 0x0000180610131981 */ /* 0x000ee2000c1e1900 */
[----:B--2---:R-:W-:-:S03]  /*04e0*/  @P1 LOP3.LUT R3, R3, R20, RZ, 0x3c, !PT ;  /* 0x0000001403031212 */ /* 0x004fc600078e3cff */
[----:B------:R-:W2:Y:S01]  /*04f0*/  @P3 LDG.E R20, desc[UR6][R16.64+0x3c] ;  /* 0x00003c0610143981 */ /* 0x000ea2000c1e1900 */
[----:B----4-:R-:W-:-:S03]  /*0500*/  @P2 LOP3.LUT R3, R3, R24, RZ, 0x3c, !PT ;  /* 0x0000001803032212 */ /* 0x010fc600078e3cff */
[----:B------:R-:W4:Y:S01]  /*0510*/  @P4 LDG.E R24, desc[UR6][R16.64+0x50] ;  /* 0x0000500610184981 */ /* 0x000f22000c1e1900 */
[----:B---3--:R-:W-:-:S03]  /*0520*/  @!P0 LOP3.LUT R7, R7, R18, RZ, 0x3c, !PT ;  /* 0x0000001207078212 */ /* 0x008fc600078e3cff */
[----:B------:R-:W3:Y:S01]  /*0530*/  @P2 LDG.E R18, desc[UR6][R16.64+0x30] ;  /* 0x0000300610122981 */ /* 0x000ee2000c1e1900 */
[----:B------:R-:W-:-:S03]  /*0540*/  @!P0 LOP3.LUT R4, R4, R15, RZ, 0x3c, !PT ;  /* 0x0000000f04048212 */ /* 0x000fc600078e3cff */
[----:B------:R-:W3:Y:S01]  /*0550*/  @P2 LDG.E R15, desc[UR6][R16.64+0x2c] ;  /* 0x00002c06100f2981 */ /* 0x000ee2000c1e1900 */
[----:B------:R-:W-:-:S03]  /*0560*/  @P1 LOP3.LUT R6, R6, R19, RZ, 0x3c, !PT ;  /* 0x0000001306061212 */ /* 0x000fc600078e3cff */
[----:B------:R-:W3:Y:S01]  /*0570*/  @P2 LDG.E R19, desc[UR6][R16.64+0x34] ;  /* 0x0000340610132981 */ /* 0x000ee2000c1e1900 */
[----:B------:R-:W-:Y:S02]  /*0580*/  @P1 LOP3.LUT R7, R7, R22, RZ, 0x3c, !PT ;  /* 0x0000001607071212 */ /* 0x000fe400078e3cff */
[----:B------:R-:W-:Y:S01]  /*0590*/  @P1 LOP3.LUT R4, R4, R23, RZ, 0x3c, !PT ;  /* 0x0000001704041212 */ /* 0x000fe200078e3cff */
[----:B------:R-:W3:Y:S04]  /*05a0*/  @P3 LDG.E R22, desc[UR6][R16.64+0x44] ;  /* 0x0000440610163981 */ /* 0x000ee8000c1e1900 */
[----:B------:R-:W3:Y:S01]  /*05b0*/  @P3 LDG.E R23, desc[UR6][R16.64+0x40] ;  /* 0x0000400610173981 */ /* 0x000ee2000c1e1900 */
[----:B--2---:R-:W-:-:S03]  /*05c0*/  @P3 LOP3.LUT R3, R3, R20, RZ, 0x3c, !PT ;  /* 0x0000001403033212 */ /* 0x004fc600078e3cff */
[----:B------:R-:W2:Y:S01]  /*05d0*/  @P5 LDG.E R20, desc[UR6][R16.64+0x64] ;  /* 0x0000640610145981 */ /* 0x000ea2000c1e1900 */
[----:B----4-:R-:W-:-:S03]  /*05e0*/  @P4 LOP3.LUT R3, R3, R24, RZ, 0x3c, !PT ;  /* 0x0000001803034212 */ /* 0x010fc600078e3cff */
[----:B------:R-:W4:Y:S01]  /*05f0*/  @P6 LDG.E R24, desc[UR6][R16.64+0x78] ;  /* 0x0000780610186981 */ /* 0x000f22000c1e1900 */
[----:B---3--:R-:W-:-:S03]  /*0600*/  @P2 LOP3.LUT R7, R7, R18, RZ, 0x3c, !PT ;  /* 0x0000001207072212 */ /* 0x008fc600078e3cff */
[----:B------:R-:W3:Y:S01]  /*0610*/  @P4 LDG.E R18, desc[UR6][R16.64+0x58] ;  /* 0x0000580610124981 */ /* 0x000ee2000c1e1900 */
[----:B------:R-:W-:-:S03]  /*0620*/  @P2 LOP3.LUT R6, R6, R15, RZ, 0x3c, !PT ;  /* 0x0000000f06062212 */ /* 0x000fc600078e3cff */
[----:B------:R-:W3:Y:S01]  /*0630*/  @P4 LDG.E R15, desc[UR6][R16.64+0x54] ;  /* 0x00005406100f4981 */ /* 0x000ee2000c1e1900 */
[----:B------:R-:W-:-:S03]  /*0640*/  @P2 LOP3.LUT R4, R4, R19, RZ, 0x3c, !PT ;  /* 0x0000001304042212 */ /* 0x000fc600078e3cff */
[----:B------:R-:W3:Y:S01]  /*0650*/  @P4 LDG.E R19, desc[UR6][R16.64+0x5c] ;  /* 0x00005c0610134981 */ /* 0x000ee2000c1e1900 */
[----:B------:R-:W-:Y:S02]  /*0660*/  @P3 LOP3.LUT R7, R7, R22, RZ, 0x3c, !PT ;  /* 0x0000001607073212 */ /* 0x000fe400078e3cff */
[----:B------:R-:W-:Y:S01]  /*0670*/  @P3 LOP3.LUT R4, R4, R25, RZ, 0x3c, !PT ;  /* 0x0000001904043212 */ /* 0x000fe200078e3cff */
[----:B------:R-:W3:Y:S01]  /*0680*/  @P5 LDG.E R22, desc[UR6][R16.64+0x6c] ;  /* 0x00006c0610165981 */ /* 0x000ee2000c1e1900 */
[----:B------:R-:W-:-:S03]  /*0690*/  @P3 LOP3.LUT R6, R6, R23, RZ, 0x3c, !PT ;  /* 0x0000001706063212 */ /* 0x000fc600078e3cff */
[----:B------:R-:W3:Y:S04]  /*06a0*/  @P5 LDG.E R23, desc[UR6][R16.64+0x68] ;  /* 0x0000680610175981 */ /* 0x000ee8000c1e1900 */
[----:B------:R-:W3:Y:S01]  /*06b0*/  @P5 LDG.E R25, desc[UR6][R16.64+0x70] ;  /* 0x0000700610195981 */ /* 0x000ee2000c1e1900 */
[----:B------:R-:W-:Y:S02]  /*06c0*/  LOP3.LUT P0, RZ, R21, 0x80, RZ, 0xc0, !PT ;  /* 0x0000008015ff7812 */ /* 0x000fe4000780c0ff */
[----:B--2---:R-:W-:-:S11]  /*06d0*/  @P5 LOP3.LUT R3, R3, R20, RZ, 0x3c, !PT ;  /* 0x0000001403035212 */ /* 0x004fd600078e3cff */
        /* <DEDUP_REMOVED lines=15> */
[----:B------:R-:W-:Y:S02]  /*07d0*/  @P6 LOP3.LUT R5, R5, R26, RZ, 0x3c, !PT ;  /* 0x0000001a05056212 */ /* 0x000fe400078e3cff */
[----:B--2---:R-:W-:Y:S02]  /*07e0*/  @P0 LOP3.LUT R3, R3, R20, RZ, 0x3c, !PT ;  /* 0x0000001403030212 */ /* 0x004fe400078e3cff */
[----:B----4-:R-:W-:Y:S02]  /*07f0*/  @P0 LOP3.LUT R5, R5, R24, RZ, 0x3c, !PT ;  /* 0x0000001805050212 */ /* 0x010fe400078e3cff */
[----:B---3--:R-:W-:Y:S02]  /*0800*/  @P6 LOP3.LUT R7, R7, R18, RZ, 0x3c, !PT ;  /* 0x0000001207076212 */ /* 0x008fe400078e3cff */
[----:B------:R-:W-:Y:S02]  /*0810*/  @P6 LOP3.LUT R6, R6, R15, RZ, 0x3c, !PT ;  /* 0x0000000f06066212 */ /* 0x000fe400078e3cff */
[----:B------:R-:W-:-:S02]  /*0820*/  @P6 LOP3.LUT R4, R4, R19, RZ, 0x3c, !PT ;  /* 0x0000001304046212 */ /* 0x000fc400078e3cff */
[----:B------:R-:W-:Y:S02]  /*0830*/  @P0 LOP3.LUT R7, R7, R22, RZ, 0x3c, !PT ;  /* 0x0000001607070212 */ /* 0x000fe400078e3cff */
[----:B------:R-:W-:Y:S02]  /*0840*/  @P0 LOP3.LUT R6, R6, R23, RZ, 0x3c, !PT ;  /* 0x0000001706060212 */ /* 0x000fe400078e3cff */
[----:B------:R-:W-:Y:S02]  /*0850*/  @P0 LOP3.LUT R4, R4, R25, RZ, 0x3c, !PT ;  /* 0x0000001904040212 */ /* 0x000fe400078e3cff */
[----:B------:R-:W-:-:S13]  /*0860*/  R2P PR, R21.B1, 0x7f ;  /* 0x0000007f15007804 */ /* 0x000fda0000001000 */
[----:B------:R-:W2:Y:S04]  /*0870*/  @P0 LDG.E R18, desc[UR6][R16.64+0xa0] ;  /* 0x0000a00610120981 */ /* 0x000ea8000c1e1900 */
[----:B------:R-:W3:Y:S04]  /*0880*/  @P0 LDG.E R15, desc[UR6][R16.64+0xa4] ;  /* 0x0000a406100f0981 */ /* 0x000ee8000c1e1900 */
[----:B------:R-:W4:Y:S04]  /*0890*/  @P0 LDG.E R20, desc[UR6][R16.64+0xa8] ;  /* 0x0000a80610140981 */ /* 0x000f28000c1e1900 */
[----:B------:R-:W4:Y:S04]  /*08a0*/  @P0 LDG.E R19, desc[UR6][R16.64+0xac] ;  /* 0x0000ac0610130981 */ /* 0x000f28000c1e1900 */
[----:B------:R-:W4:Y:S04]  /*08b0*/  @P0 LDG.E R22, desc[UR6][R16.64+0xb0] ;  /* 0x0000b00610160981 */ /* 0x000f28000c1e1900 */
[----:B------:R-:W4:Y:S04]  /*08c0*/  @P1 LDG.E R24, desc[UR6][R16.64+0xb4] ;  /* 0x0000b40610181981 */ /* 0x000f28000c1e1900 */
[----:B------:R-:W4:Y:S04]  /*08d0*/  @P1 LDG.E R26, desc[UR6][R16.64+0xbc] ;  /* 0x0000bc06101a1981 */ /* 0x000f28000c1e1900 */
[----:B------:R-:W4:Y:S04]  /*08e0*/  @P1 LDG.E R23, desc[UR6][R16.64+0xb8] ;  /* 0x0000b80610171981 */ /* 0x000f28000c1e1900 */
[----:B------:R-:W4:Y:S04]  /*08f0*/  @P1 LDG.E R28, desc[UR6][R16.64+0xc4] ;  /* 0x0000c406101c1981 */ /* 0x000f28000c1e1900 */
[----:B------:R-:W4:Y:S01]  /*0900*/  @P1 LDG.E R25, desc[UR6][R16.64+0xc0] ;  /* 0x0000c00610191981 */ /* 0x000f22000c1e1900 */
[----:B--2---:R-:W-:-:S03]  /*0910*/  @P0 LOP3.LUT R3, R3, R18, RZ, 0x3c, !PT ;  /* 0x0000001203030212 */ /* 0x004fc600078e3cff */
[----:B------:R-:W2:Y:S01]  /*0920*/  @P2 LDG.E R18, desc[UR6][R16.64+0xc8] ;  /* 0x0000c80610122981 */ /* 0x000ea2000c1e1900 */
[----:B---3--:R-:W-:-:S03]  /*0930*/  @P0 LOP3.LUT R6, R6, R15, RZ, 0x3c, !PT ;  /* 0x0000000f06060212 */ /* 0x008fc600078e3cff */
[----:B------:R-:W3:Y:S01]  /*0940*/  @P2 LDG.E R15, desc[UR6][R16.64+0xcc] ;  /* 0x0000cc06100f2981 */ /* 0x000ee2000c1e1900 */
[----:B----4-:R-:W-:-:S03]  /*0950*/  @P0 LOP3.LUT R7, R7, R20, RZ, 0x3c, !PT ;  /* 0x0000001407070212 */ /* 0x010fc600078e3cff */
[----:B------:R-:W4:Y:S01]  /*0960*/  @P3 LDG.E R20, desc[UR6][R16.64+0xec] ;  /* 0x0000ec0610143981 */ /* 0x000f22000c1e1900 */
[----:B------:R-:W-:-:S03]  /*0970*/  @P0 LOP3.LUT R4, R4, R19, RZ, 0x3c, !PT ;  /* 0x0000001304040212 */ /* 0x000fc600078e3cff */
[----:B------:R-:W4:Y:S01]  /*0980*/  @P2 LDG.E R19, desc[UR6][R16.64+0xd4] ;  /* 0x0000d40610132981 */ /* 0x000f22000c1e1900 */
[----:B------:R-:W-:Y:S02]  /*0990*/  @P0 LOP3.LUT R5, R5, R22, RZ, 0x3c, !PT ;  /* 0x0000001605050212 */ /* 0x000fe400078e3cff */
[----:B------:R-:W-:Y:S01]  /*09a0*/  LOP3.LUT P0, RZ, R21, 0x8000, RZ, 0xc0, !PT ;  /* 0x0000800015ff7812 */ /* 0x000fe2000780c0ff */
[----:B------:R-:W4:Y:S01]  /*09b0*/  @P2 LDG.E R22, desc[UR6][R16.64+0xd0] ;  /* 0x0000d00610162981 */ /* 0x000f22000c1e1900 */
[----:B------:R-:W-:-:S03]  /*09c0*/  @P1 LOP3.LUT R3, R3, R24, RZ, 0x3c, !PT ;  /* 0x0000001803031212 */ /* 0x000fc600078e3cff */
[----:B------:R-:W4:Y:S01]  /*09d0*/  @P3 LDG.E R21, desc[UR6][R16.64+0xe0] ;  /* 0x0000e00610153981 */ /* 0x000f22000c1e1900 */
[----:B------:R-:W-:-:S03]  /*09e0*/  @P1 LOP3.LUT R7, R7, R26, RZ, 0x3c, !PT ;  /* 0x0000001a07071212 */ /* 0x000fc600078e3cff */
[----:B------:R-:W4:Y:S01]  /*09f0*/  @P2 LDG.E R24, desc[UR6][R16.64+0xd8] ;  /* 0x0000d80610182981 */ /* 0x000f22000c1e1900 */
[----:B------:R-:W-:-:S03]  /*0a00*/  @P1 LOP3.LUT R6, R6, R23, RZ, 0x3c, !PT ;  /* 0x0000001706061212 */ /* 0x000fc600078e3cff */
[----:B------:R-:W4:Y:S01]  /*0a10*/  @P3 LDG.E R26, desc[UR6][R16.64+0xdc] ;  /* 0x0000dc06101a3981 */ /* 0x000f22000c1e1900 */
[----:B------:R-:W-:-:S03]  /*0a20*/  @P1 LOP3.LUT R5, R5, R28, RZ, 0x3c, !PT ;  /* 0x0000001c05051212 */ /* 0x000fc600078e3cff */
[----:B------:R-:W4:Y:S04]  /*0a30*/  @P3 LDG.E R28, desc[UR6][R16.64+0xe4] ;  /* 0x0000e406101c3981 */ /* 0x000f28000c1e1900 */
[----:B------:R-:W4:Y:S01]  /*0a40*/  @P3 LDG.E R23, desc[UR6][R16.64+0xe8] ;  /* 0x0000e80610173981 */ /* 0x000f22000c1e1900 */
[----:B--2---:R-:W-:-:S03]  /*0a50*/  @P2 LOP3.LUT R3, R3, R18, RZ, 0x3c, !PT ;  /* 0x0000001203032212 */ /* 0x004fc600078e3cff */
[----:B------:R-:W2:Y:S01]  /*0a60*/  @P4 LDG.E R18, desc[UR6][R16.64+0xf0] ;  /* 0x0000f00610124981 */ /* 0x000ea2000c1e1900 */
[----:B---3--:R-:W-:Y:S02]  /*0a70*/  @P2 LOP3.LUT R6, R6, R15, RZ, 0x3c, !PT ;  /* 0x0000000f06062212 */ /* 0x008fe400078e3cff */
[----:B------:R-:W-:Y:S01]  /*0a80*/  @P1 LOP3.LUT R4, R4, R25, RZ, 0x3c, !PT ;  /* 0x0000001904041212 */ /* 0x000fe200078e3cff */
[----:B------:R-:W3:Y:S03]  /*0a90*/  @P5 LDG.E R15, desc[UR6][R16.64+0x110] ;  /* 0x00011006100f5981 */ /* 0x000ee6000c1e1900 */
[----:B----4-:R-:W-:Y:S02]  /*0aa0*/  @P2 LOP3.LUT R4, R4, R19, RZ, 0x3c, !PT ;  /* 0x0000001304042212 */ /* 0x010fe400078e3cff */
[----:B------:R-:W4:Y:S01]  /*0ab0*/  @P4 LDG.E R19, desc[UR6][R16.64+0xf4] ;  /* 0x0000f40610134981 */ /* 0x000f22000c1e1900 */
        /* <DEDUP_REMOVED lines=12> */
[----:B--2---:R-:W-:-:S03]  /*0b80*/  @P4 LOP3.LUT R3, R3, R18, RZ, 0x3c, !PT ;  /* 0x0000001203034212 */ /* 0x004fc600078e3cff */
[----:B------:R-:W2:Y:S01]  /*0b90*/  @P5 LDG.E R18, desc[UR6][R16.64+0x114] ;  /* 0x0001140610125981 */ /* 0x000ea2000c1e1900 */
[----:B------:R-:W-:-:S03]  /*0ba0*/  @P3 LOP3.LUT R5, R5, R20, RZ, 0x3c, !PT ;  /* 0x0000001405053212 */ /* 0x000fc600078e3cff */
[----:B------:R-:W2:Y:S01]  /*0bb0*/  @P6 LDG.E R20, desc[UR6][R16.64+0x118] ;  /* 0x0001180610146981 */ /* 0x000ea2000c1e1900 */
[----:B----4-:R-:W-:-:S03]  /*0bc0*/  @P4 LOP3.LUT R6, R6, R19, RZ, 0x3c, !PT ;  /* 0x0000001306064212 */ /* 0x010fc600078e3cff */
[----:B------:R-:W4:Y:S01]  /*0bd0*/  @P6 LDG.E R19, desc[UR6][R16.64+0x11c] ;  /* 0x00011c0610136981 */ /* 0x000f22000c1e1900 */
[----:B---3--:R-:W-:-:S03]  /*0be0*/  @P4 LOP3.LUT R7, R7, R22, RZ, 0x3c, !PT ;  /* 0x0000001607074212 */ /* 0x008fc600078e3cff */
[----:B------:R-:W3:Y:S01]  /*0bf0*/  @P6 LDG.E R22, desc[UR6][R16.64+0x120] ;  /* 0x0001200610166981 */ /* 0x000ee2000c1e1900 */
[----:B------:R-:W-:-:S03]  /*0c00*/  @P4 LOP3.LUT R4, R4, R21, RZ, 0x3c, !PT ;  /* 0x0000001504044212 */ /* 0x000fc600078e3cff */
[----:B------:R-:W3:Y:S01]  /*0c10*/  @P0 LDG.E R21, desc[UR6][R16.64+0x130] ;  /* 0x0001300610150981 */ /* 0x000ee2000c1e1900 */
[----:B------:R-:W-:Y:S02]  /*0c20*/  @P4 LOP3.LUT R5, R5, R24, RZ, 0x3c, !PT ;  /* 0x0000001805054212 */ /* 0x000fe400078e3cff */
[----:B------:R-:W-:Y:S01]  /*0c30*/  @P5 LOP3.LUT R4, R4, R15, RZ, 0x3c, !PT ;  /* 0x0000000f04045212 */ /* 0x000fe200078e3cff */
[----:B------:R-:W3:Y:S01]  /*0c40*/  @P6 LDG.E R24, desc[UR6][R16.64+0x128] ;  /* 0x0001280610186981 */ /* 0x000ee2000c1e1900 */
[----:B------:R-:W-:-:S03]  /*0c50*/  @P5 LOP3.LUT R3, R3, R26, RZ, 0x3c, !PT ;  /* 0x0000001a03035212 */ /* 0x000fc600078e3cff */
[----:B------:R-:W3:Y:S01]  /*0c60*/  @P6 LDG.E R15, desc[UR6][R16.64+0x124] ;  /* 0x00012406100f6981 */ /* 0x000ee2000c1e1900 */
[----:B------:R-:W-:-:S03]  /*0c70*/  @P5 LOP3.LUT R7, R7, R28, RZ, 0x3c, !PT ;  /* 0x0000001c07075212 */ /* 0x000fc600078e3cff */
[----:B------:R-:W3:Y:S01]  /*0c80*/  @P0 LDG.E R26, desc[UR6][R16.64+0x12c] ;  /* 0x00012c06101a0981 */ /* 0x000ee2000c1e1900 */
[----:B------:R-:W-:-:S03]  /*0c90*/  @P5 LOP3.LUT R6, R6, R23, RZ, 0x3c, !PT ;  /* 0x0000001706065212 */ /* 0x000fc600078e3cff */
[----:B------:R-:W3:Y:S04]  /*0ca0*/  @P0 LDG.E R28, desc[UR6][R16.64+0x13c] ;  /* 0x00013c06101c0981 */ /* 0x000ee8000c1e1900 */
[----:B------:R-:W3:Y:S01]  /*0cb0*/  @P0 LDG.E R23, desc[UR6][R16.64+0x138] ;  /* 0x0001380610170981 */ /* 0x000ee2000c1e1900 */
[----:B--2---:R-:W-:-:S03]  /*0cc0*/  @P5 LOP3.LUT R5, R5, R18, RZ, 0x3c, !PT ;  /* 0x0000001205055212 */ /* 0x004fc600078e3cff */
[----:B------:R-:W2:Y:S01]  /*0cd0*/  @P0 LDG.E R18, desc[UR6][R16.64+0x134] ;  /* 0x0001340610120981 */ /* 0x000ea2000c1e1900 */
[----:B------:R-:W-:-:S04]  /*0ce0*/  UIADD3 UR4, UPT, UPT, UR4, 0x10, URZ ;  /* 0x0000001004047890 */ /* 0x000fc8000fffe0ff */
[----:B------:R-:W-:Y:S01]  /*0cf0*/  UISETP.NE.AND UP0, UPT, UR4, 0x20, UPT ;  /* 0x000000200400788c */ /* 0x000fe2000bf05270 */
[----:B------:R-:W-:Y:S02]  /*0d00*/  @P6 LOP3.LUT R3, R3, R20, RZ, 0x3c, !PT ;  /* 0x0000001403036212 */ /* 0x000fe400078e3cff */
[----:B----4-:R-:W-:Y:S02]  /*0d10*/  @P6 LOP3.LUT R6, R6, R19, RZ, 0x3c, !PT ;  /* 0x0000001306066212 */ /* 0x010fe400078e3cff */
[----:B---3--:R-:W-:Y:S02]  /*0d20*/  @P6 LOP3.LUT R7, R7, R22, RZ, 0x3c, !PT ;  /* 0x0000001607076212 */ /* 0x008fe400078e3cff */
[----:B------:R-:W-:Y:S02]  /*0d30*/  @P0 LOP3.LUT R6, R6, R21, RZ, 0x3c, !PT ;  /* 0x0000001506060212 */ /* 0x000fe400078e3cff */
[----:B------:R-:W-:Y:S02]  /*0d40*/  @P6 LOP3.LUT R5, R5, R24, RZ, 0x3c, !PT ;  /* 0x0000001805056212 */ /* 0x000fe400078e3cff */
[----:B------:R-:W-:-:S02]  /*0d50*/  @P6 LOP3.LUT R4, R4, R15, RZ, 0x3c, !PT ;  /* 0x0000000f04046212 */ /* 0x000fc400078e3cff */
[----:B------:R-:W-:Y:S02]  /*0d60*/  @P0 LOP3.LUT R3, R3, R26, RZ, 0x3c, !PT ;  /* 0x0000001a03030212 */ /* 0x000fe400078e3cff */
[----:B------:R-:W-:Y:S02]  /*0d70*/  @P0 LOP3.LUT R5, R5, R28, RZ, 0x3c, !PT ;  /* 0x0000001c05050212 */ /* 0x000fe400078e3cff */
[----:B------:R-:W-:Y:S02]  /*0d80*/  @P0 LOP3.LUT R4, R4, R23, RZ, 0x3c, !PT ;  /* 0x0000001704040212 */ /* 0x000fe400078e3cff */
[----:B--2---:R-:W-:Y:S01]  /*0d90*/  @P0 LOP3.LUT R7, R7, R18, RZ, 0x3c, !PT ;  /* 0x0000001207070212 */ /* 0x004fe200078e3cff */
[----:B------:R-:W-:Y:S06]  /*0da0*/  BRA.U UP0, `(.L_x_22) ;  /* 0xfffffff500487547 */ /* 0x000fec000b83ffff */
[----:B------:R-:W-:-:S05]  /*0db0*/  VIADD R0, R0, 0x1 ;  /* 0x0000000100007836 */ /* 0x000fca0000000000 */
[----:B------:R-:W-:-:S13]  /*0dc0*/  ISETP.NE.AND P0, PT, R0, 0x5, PT ;  /* 0x000000050000780c */ /* 0x000fda0003f05270 */
[----:B------:R-:W-:Y:S05]  /*0dd0*/  @P0 BRA `(.L_x_23) ;  /* 0xfffffff400300947 */ /* 0x000fea000383ffff */
[----:B------:R-:W-:Y:S01]  /*0de0*/  LOP3.LUT R0, R11, 0x3, RZ, 0xc0, !PT ;  /* 0x000000030b007812 */ /* 0x000fe200078ec0ff */
[----:B------:R0:W-:Y:S03]  /*0df0*/  STL.64 [R1+0x8], R6 ;  /* 0x0000080601007387 */ /* 0x0001e60000100a00 */
[----:B------:R-:W-:Y:S01]  /*0e00*/  ISETP.NE.U32.AND P0, PT, R0, 0x1, PT ;  /* 0x000000010000780c */ /* 0x000fe20003f05070 */
[----:B------:R0:W-:Y:S03]  /*0e10*/  STL.64 [R1+0x10], R4 ;  /* 0x0000100401007387 */ /* 0x0001e60000100a00 */
[----:B------:R-:W-:Y:S01]  /*0e20*/  ISETP.NE.AND.EX P0, PT, RZ, RZ, PT, P0 ;  /* 0x000000ffff00720c */ /* 0x000fe20003f05300 */
[----:B------:R0:W-:-:S12]  /*0e30*/  STL [R1+0x4], R3 ;  /* 0x0000040301007387 */ /* 0x0001d80000100800 */
[----:B0-----:R-:W-:Y:S05]  /*0e40*/  @!P0 BRA `(.L_x_21) ;  /* 0x0000001400f88947 */ /* 0x001fea0003800000 */
[----:B------:R-:W-:Y:S01]  /*0e50*/  UMOV UR4, URZ ;  /* 0x000000ff00047c82 */ /* 0x000fe20008000000 */
[----:B------:R-:W-:Y:S01]  /*0e60*/  IMAD.MOV.U32 R0, RZ, RZ, RZ ;  /* 0x000000ffff007224 */ /* 0x000fe200078e00ff */
[----:B------:R-:W-:Y:S01]  /*0e70*/  CS2R R6, SRZ ;  /* 0x0000000000067805 */ /* 0x000fe2000001ff00 */
[----:B------:R-:W-:Y:S02]  /*0e80*/  IMAD.MOV.U32 R4, RZ, RZ, RZ ;  /* 0x000000ffff047224 */ /* 0x000fe400078e00ff */
[----:B------:R-:W-:Y:S02]  /*0e90*/  IMAD.MOV.U32 R3, RZ, RZ, RZ ;  /* 0x000000ffff037224 */ /* 0x000fe400078e00ff */
[----:B------:R-:W-:-:S07]  /*0ea0*/  IMAD.U32 R5, RZ, RZ, UR4 ;  /* 0x00000004ff057e24 */ /* 0x000fce000f8e00ff */
.L_x_25:
[----:B------:R-:W-:-:S06]  /*0eb0*/  IMAD R13, R0, 0x4, R1 ;  /* 0x00000004000d7824 */ /* 0x000fcc00078e0201 */
[----:B------:R-:W5:Y:S01]  /*0ec0*/  LDL R13, [R13+0x4] ;  /* 0x000004000d0d7983 */ /* 0x000f620000100800 */
[----:B------:R-:W-:-:S05]  /*0ed0*/  UMOV UR4, URZ ;  /* 0x000000ff00047c82 */ /* 0x000fca0008000000 */
.L_x_24:
        /* <DEDUP_REMOVED lines=180> */
[----:B------:R0:W-:Y:S03]  /*1a20*/  STL [R1+0x4], R3 ;  /* 0x0000040301007387 */ /* 0x0001e60000100800 */
[----:B------:R-:W-:Y:S01]  /*1a30*/  ISETP.NE.AND.EX P0, PT, RZ, RZ, PT, P0 ;  /* 0x000000ffff00720c */ /* 0x000fe20003f05300 */
[----:B------:R0:W-:-:S12]  /*1a40*/  STL.64 [R1+0x10], R4 ;  /* 0x0000100401007387 */ /* 0x0001d80000100a00 */
[----:B0-----:R-:W-:Y:S05]  /*1a50*/  @P0 BRA `(.L_x_21) ;  /* 0x0000000800f40947 */ /* 0x001fea0003800000 */
[----:B------:R-:W-:Y:S01]  /*1a60*/  UMOV UR4, URZ ;  /* 0x000000ff00047c82 */ /* 0x000fe20008000000 */
[----:B------:R-:W-:Y:S01]  /*1a70*/  IMAD.MOV.U32 R0, RZ, RZ, RZ ;  /* 0x000000ffff007224 */ /* 0x000fe200078e00ff */
[----:B------:R-:W-:Y:S01]  /*1a80*/  CS2R R6, SRZ ;  /* 0x0000000000067805 */ /* 0x000fe2000001ff00 */
[----:B------:R-:W-:Y:S02]  /*1a90*/  IMAD.MOV.U32 R4, RZ, RZ, RZ ;  /* 0x000000ffff047224 */ /* 0x000fe400078e00ff */
[----:B------:R-:W-:Y:S02]  /*1aa0*/  IMAD.MOV.U32 R3, RZ, RZ, RZ ;  /* 0x000000ffff037224 */ /* 0x000fe400078e00ff */
[----:B------:R-:W-:-:S07]  /*1ab0*/  IMAD.U32 R5, RZ, RZ, UR4 ;  /* 0x00000004ff057e24 */ /* 0x000fce000f8e00ff */
.L_x_27:
[----:B------:R-:W-:-:S06]  /*1ac0*/  IMAD R13, R0, 0x4, R1 ;  /* 0x00000004000d7824 */ /* 0x000fcc00078e0201 */
[----:B------:R-:W5:Y:S01]  /*1ad0*/  LDL R13, [R13+0x4] ;  /* 0x000004000d0d7983 */ /* 0x000f620000100800 */
[----:B------:R-:W-:-:S05]  /*1ae0*/  UMOV UR4, URZ ;  /* 0x000000ff00047c82 */ /* 0x000fca0008000000 */
.L_x_26:
        /* <DEDUP_REMOVED lines=177> */
[----:B------:R0:W-:Y:S04]  /*2600*/  STL.64 [R1+0x8], R6 ;  /* 0x0000080601007387 */ /* 0x0001e80000100a00 */
[----:B------:R0:W-:Y:S04]  /*2610*/  STL [R1+0x4], R3 ;  /* 0x0000040301007387 */ /* 0x0001e80000100800 */
[----:B------:R0:W-:Y:S02]  /*2620*/  STL.64 [R1+0x10], R4 ;  /* 0x0000100401007387 */ /* 0x0001e40000100a00 */
.L_x_21:
[----:B------:R-:W-:Y:S05]  /*2630*/  BSYNC.RECONVERGENT B1 ;  /* 0x0000000000017941 */ /* 0x000fea0003800200 */
.L_x_20:
[C---:B------:R-:W-:Y:S01]  /*2640*/  ISETP.GT.U32.AND P0, PT, R11.reuse, 0x3, PT ;  /* 0x000000030b00780c */ /* 0x040fe20003f04070 */
[----:B------:R-:W-:Y:S01]  /*2650*/  VIADD R12, R12, 0x1 ;  /* 0x000000010c0c7836 */ /* 0x000fe20000000000 */
[--C-:B------:R-:W-:Y:S02]  /*2660*/  SHF.R.U64 R11, R11, 0x2, R14.reuse ;  /* 0x000000020b0b7819 */ /* 0x100fe4000000120e */
[----:B------:R-:W-:Y:S02]  /*2670*/  ISETP.GT.U32.AND.EX P0, PT, R14, RZ, PT, P0 ;  /* 0x000000ff0e00720c */ /* 0x000fe40003f04100 */
[----:B------:R-:W-:-:S11]  /*2680*/  SHF.R.U32.HI R14, RZ, 0x2, R14 ;  /* 0x00000002ff0e7819 */ /* 0x000fd6000001160e */
[----:B------:R-:W-:Y:S05]  /*2690*/  @P0 BRA `(.L_x_28) ;  /* 0xffffffd800d40947 */ /* 0x000fea000383ffff */
.L_x_19:
[----:B------:R-:W-:Y:S05]  /*26a0*/  BSYNC.RECONVERGENT B0 ;  /* 0x0000000000007941 */ /* 0x000fea0003800200 */
.L_x_18:
[----:B------:R-:W-:Y:S01]  /*26b0*/  SHF.R.U32.HI R0, RZ, 0x2, R3 ;  /* 0x00000002ff007819 */ /* 0x000fe20000011603 */
[----:B------:R-:W2:Y:S03]  /*26c0*/  LDCU UR4, c[0x0][0x38c] ;  /* 0x00007180ff0477ac */ /* 0x000ea60008000800 */
[----:B------:R-:W-:Y:S01]  /*26d0*/  LOP3.LUT R0, R0, R3, RZ, 0x3c, !PT ;  /* 0x0000000300007212 */ /* 0x000fe200078e3cff */
[----:B01----:R-:W-:Y:S01]  /*26e0*/  IMAD.SHL.U32 R3, R5, 0x10, RZ ;  /* 0x0000001005037824 */ /* 0x003fe200078e00ff */
[----:B------:R-:W0:Y:S03]  /*26f0*/  LDCU.64 UR8, c[0x0][0x380] ;  /* 0x00007000ff0877ac */ /* 0x000e260008000a00 */
[----:B------:R-:W-:-:S05]  /*2700*/  IMAD.SHL.U32 R4, R0, 0x2, RZ ;  /* 0x0000000200047824 */ /* 0x000fca00078e00ff */
[----:B------:R-:W-:Y:S02]  /*2710*/  LOP3.LUT R4, R0, R4, R3, 0x96, !PT ;  /* 0x0000000400047212 */ /* 0x000fe400078e9603 */
[----:B------:R-:W-:Y:S02]  /*2720*/  SHF.R.S32.HI R3, RZ, 0x1f, R10 ;  /* 0x0000001fff037819 */ /* 0x000fe4000001140a */
[----:B------:R-:W-:Y:S02]  /*2730*/  LOP3.LUT R5, R4, R5, RZ, 0x3c, !PT ;  /* 0x0000000504057212 */ /* 0x000fe400078e3cff */
[----:B--2---:R-:W-:Y:S02]  /*2740*/  I2FP.F32.S32 R0, UR4 ;  /* 0x0000000400007c45 */ /* 0x004fe40008201400 */
[----:B------:R-:W-:Y:S01]  /*2750*/  IADD3 R5, PT, PT, R2, 0x587c5, R5 ;  /* 0x000587c502057810 */ /* 0x000fe20007ffe005 */
[----:B------:R-:W-:-:S03]  /*2760*/  IMAD.MOV.U32 R2, RZ, RZ, 0x2f800000 ;  /* 0x2f800000ff027424 */ /* 0x000fc600078e00ff */
[----:B------:R-:W-:-:S05]  /*2770*/  I2FP.F32.U32 R5, R5 ;  /* 0x0000000500057245 */ /* 0x000fca0000201000 */
[----:B------:R-:W-:Y:S01]  /*2780*/  FFMA R5, R5, R2, 1.1641532182693481445e-10 ;  /* 0x2f00000005057423 */ /* 0x000fe20000000002 */
[----:B0-----:R-:W-:-:S03]  /*2790*/  LEA R2, P0, R10, UR8, 0x2 ;  /* 0x000000080a027c11 */ /* 0x001fc6000f8010ff */
[----:B------:R-:W-:Y:S01]  /*27a0*/  FMUL R0, R5, R0 ;  /* 0x0000000005007220 */ /* 0x000fe20000400000 */
[----:B------:R-:W-:-:S03]  /*27b0*/  LEA.HI.X R3, R10, UR9, R3, 0x2, P0 ;  /* 0x000000090a037c11 */ /* 0x000fc600080f1403 */
[----:B------:R-:W0:Y:S02]  /*27c0*/  F2I.CEIL.NTZ R5, R0 ;  /* 0x0000000000057305 */ /* 0x000e24000020b100 */
[----:B0-----:R-:W-:Y:S01]  /*27d0*/  STG.E desc[UR6][R2.64], R5 ;  /* 0x0000000502007986 */ /* 0x001fe2000c101906 */
[----:B------:R-:W-:Y:S05]  /*27e0*/  EXIT ;  /* 0x000000000000794d */ /* 0x000fea0003800000 */
.L_x_29:
        /* <DEDUP_REMOVED lines=9> */
.L_x_33:


//--------------------- .nv.global.init           --------------------------
	.section	.nv.global.init,"aw",@progbits
	.align	4
.nv.global.init:
	.type		mrg32k3aM1SubSeq,@object
	.size		mrg32k3aM1SubSeq,(mrg32k3aM2SubSeq - mrg32k3aM1SubSeq)
mrg32k3aM1SubSeq:
        /*0000*/ 	.byte	0x0b, 0xcc, 0xee, 0x04, 0x73, 0x29, 0x8b, 0x6f, 0xf6, 0x53, 0x03, 0xf6, 0x23, 0xf6, 0xea, 0xda
        /* <DEDUP_REMOVED lines=125> */
	.type		mrg32k3aM2SubSeq,@object
	.size		mrg32k3aM2SubSeq,(mrg32k3aM1 - mrg32k3aM2SubSeq)
mrg32k3aM2SubSeq:
        /* <DEDUP_REMOVED lines=126> */
	.type		mrg32k3aM1,@object
	.size		mrg32k3aM1,(mrg32k3aM1Seq - mrg32k3aM1)
mrg32k3aM1:
        /* <DEDUP_REMOVED lines=144> */
	.type		mrg32k3aM1Seq,@object
	.size		mrg32k3aM1Seq,(mrg32k3aM2 - mrg32k3aM1Seq)
mrg32k3aM1Seq:
        /* <DEDUP_REMOVED lines=144> */
	.type		mrg32k3aM2,@object
	.size		mrg32k3aM2,(mrg32k3aM2Seq - mrg32k3aM2)
mrg32k3aM2:
        /* <DEDUP_REMOVED lines=144> */
	.type		mrg32k3aM2Seq,@object
	.size		mrg32k3aM2Seq,(precalc_xorwow_matrix - mrg32k3aM2Seq)
mrg32k3aM2Seq:
        /* <DEDUP_REMOVED lines=144> */
	.type		precalc_xorwow_matrix,@object
	.size		precalc_xorwow_matrix,(precalc_xorwow_offset_matrix - precalc_xorwow_matrix)
precalc_xorwow_matrix:
        /* <DEDUP_REMOVED lines=6400> */
	.type		precalc_xorwow_offset_matrix,@object
	.size		precalc_xorwow_offset_matrix,(.L_1 - precalc_xorwow_offset_matrix)
precalc_xorwow_offset_matrix:
        /* <DEDUP_REMOVED lines=6400> */
.L_1:


//--------------------- .nv.shared.reserved.0     --------------------------
	.section	.nv.shared.reserved.0,"aw",@nobits
	.weak		__nv_reservedSMEM_offset_0_alias
	.size		__nv_reservedSMEM_offset_0_alias, 0, 64
	.other		__nv_reservedSMEM_offset_0_alias,@"STO_CUDA_RESERVED_SHARED STV_DEFAULT"
__nv_reservedSMEM_offset_0_alias:
	.zero		0
	.zero		64


//--------------------- .nv.constant0._ZN8vineslam4loopEPfS0_S0_PiS1_iif --------------------------
	.section	.nv.constant0._ZN8vineslam4loopEPfS0_S0_PiS1_iif,"a",@progbits
	.sectionflags	@""
	.align	4
.nv.constant0._ZN8vineslam4loopEPfS0_S0_PiS1_iif:
	.zero		948


//--------------------- .nv.constant0._ZN8vineslam23generate_random_numbersEPiii --------------------------
	.section	.nv.constant0._ZN8vineslam23generate_random_numbersEPiii,"a",@progbits
	.sectionflags	@""
	.align	4
.nv.constant0._ZN8vineslam23generate_random_numbersEPiii:
	.zero		912


//--------------------- SYMBOLS --------------------------

	.type		.nv.reservedSmem.offset0,@object
	.size		.nv.reservedSmem.offset0,0x4
